	.target	sm_90a

	.elftype	@"ET_EXEC"


//--------------------- .note.nv.tkinfo           --------------------------
	.section	.note.nv.tkinfo,"",@"SHT_NOTE"
	.sectionflags	@"SHF_NOTE_NV_TKINFO"
	.tkinfo
        /*0018*/ 	.word	0x00000002
        /*0030*/ 	.string	""
        /*0030*/ 	.string	"ptxas"
        /*0030*/ 	.string	"Cuda compilation tools, release 13.0, V13.0.88"
        /*0030*/ 	.string	"Build cuda_13.0.r13.0/compiler.36424714_0"
        /*0030*/ 	.string	"-arch sm_90a -m 64 "



//--------------------- .note.nv.cuinfo           --------------------------
	.section	.note.nv.cuinfo,"",@"SHT_NOTE"
	.sectionflags	@"SHF_NOTE_NV_CUINFO"
        /*0018*/ 	.short	0x0002
        /*001a*/ 	.short	0x005a
        /*001c*/ 	.short	0x0082
	.zero		2


//--------------------- .nv.info                  --------------------------
	.section	.nv.info,"",@"SHT_CUDA_INFO"
	.align	4


	//----- nvinfo : EIATTR_REGCOUNT
	.align		4
        /*0000*/ 	.byte	0x04, 0x2f
        /*0002*/ 	.short	(.L_15 - .L_14)
	.align		4
.L_14:
        /*0004*/ 	.word	index@(_ZN7cutlass13device_kernelINS_4gemm6kernel13GemmUniversalIN4cute5tupleIJiiiiEEENS1_10collective13CollectiveMmaINS1_34MainloopSm90TmaGmmaWarpSpecializedILi2ENS5_IJNS4_1CILi4EEENSA_ILi1EEESC_EEENS1_35KernelTmaWarpSpecializedCooperativeEEENS5_IJNSA_ILi128EEESG_NSA_ILi64EEEEEENS_6half_tENS5_IJlSC_lEEESJ_NS5_IJSC_llEEENS4_8TiledMMAINS4_8MMA_AtomIJNS4_4SM904GMMA26MMA_64x128x16_F32F16F16_SSILNSP_5MajorE0ELSR_1ELNSP_7ScaleInE1ELSS_1EEEEEENS4_6LayoutINS5_IJNSA_ILi2EEESC_SC_EEENS5_IJSC_NSA_ILi0EEESY_EEEEENS5_IJNS4_10UnderscoreES11_S11_EEEEENS4_13SM90_TMA_LOADENS4_14ComposedLayoutINS4_7SwizzleILi3ELi4ELi3EEENS4_18smem_ptr_flag_bitsILi16EEENSV_INS5_IJNSA_ILi8EEESH_EEENS5_IJSH_SC_EEEEEEEvNS4_8identityENS4_23SM90_TMA_LOAD_MULTICASTENS15_IS17_S19_NSV_INS5_IJSH_S1A_EEENS5_IJSC_SH_EEEEEEEvS1F_EENS_8epilogue10collective6detail29Sm90TmaWarpSpecializedAdapterINS1N_15DefaultEpilogueISJ_SK_SK_NS1M_6thread17LinearCombinationISJ_Li1EffLNS1R_9ScaleType4KindE0ELNS_15FloatRoundStyleE2ESJ_EENS1_15EpilogueDefaultEEEEEvvEEEEvNT_6ParamsE)
        /*0008*/ 	.word	0x000000a8


	//----- nvinfo : EIATTR_FRAME_SIZE
	.align		4
.L_15:
        /*000c*/ 	.byte	0x04, 0x11
        /*000e*/ 	.short	(.L_17 - .L_16)
	.align		4
.L_16:
        /*0010*/ 	.word	index@(_ZN7cutlass13device_kernelINS_4gemm6kernel13GemmUniversalIN4cute5tupleIJiiiiEEENS1_10collective13CollectiveMmaINS1_34MainloopSm90TmaGmmaWarpSpecializedILi2ENS5_IJNS4_1CILi4EEENSA_ILi1EEESC_EEENS1_35KernelTmaWarpSpecializedCooperativeEEENS5_IJNSA_ILi128EEESG_NSA_ILi64EEEEEENS_6half_tENS5_IJlSC_lEEESJ_NS5_IJSC_llEEENS4_8TiledMMAINS4_8MMA_AtomIJNS4_4SM904GMMA26MMA_64x128x16_F32F16F16_SSILNSP_5MajorE0ELSR_1ELNSP_7ScaleInE1ELSS_1EEEEEENS4_6LayoutINS5_IJNSA_ILi2EEESC_SC_EEENS5_IJSC_NSA_ILi0EEESY_EEEEENS5_IJNS4_10UnderscoreES11_S11_EEEEENS4_13SM90_TMA_LOADENS4_14ComposedLayoutINS4_7SwizzleILi3ELi4ELi3EEENS4_18smem_ptr_flag_bitsILi16EEENSV_INS5_IJNSA_ILi8EEESH_EEENS5_IJSH_SC_EEEEEEEvNS4_8identityENS4_23SM90_TMA_LOAD_MULTICASTENS15_IS17_S19_NSV_INS5_IJSH_S1A_EEENS5_IJSC_SH_EEEEEEEvS1F_EENS_8epilogue10collective6detail29Sm90TmaWarpSpecializedAdapterINS1N_15DefaultEpilogueISJ_SK_SK_NS1M_6thread17LinearCombinationISJ_Li1EffLNS1R_9ScaleType4KindE0ELNS_15FloatRoundStyleE2ESJ_EENS1_15EpilogueDefaultEEEEEvvEEEEvNT_6ParamsE)
        /*0014*/ 	.word	0x00000000


	//----- nvinfo : EIATTR_MIN_STACK_SIZE
	.align		4
.L_17:
        /*0018*/ 	.byte	0x04, 0x12
        /*001a*/ 	.short	(.L_19 - .L_18)
	.align		4
.L_18:
        /*001c*/ 	.word	index@(_ZN7cutlass13device_kernelINS_4gemm6kernel13GemmUniversalIN4cute5tupleIJiiiiEEENS1_10collective13CollectiveMmaINS1_34MainloopSm90TmaGmmaWarpSpecializedILi2ENS5_IJNS4_1CILi4EEENSA_ILi1EEESC_EEENS1_35KernelTmaWarpSpecializedCooperativeEEENS5_IJNSA_ILi128EEESG_NSA_ILi64EEEEEENS_6half_tENS5_IJlSC_lEEESJ_NS5_IJSC_llEEENS4_8TiledMMAINS4_8MMA_AtomIJNS4_4SM904GMMA26MMA_64x128x16_F32F16F16_SSILNSP_5MajorE0ELSR_1ELNSP_7ScaleInE1ELSS_1EEEEEENS4_6LayoutINS5_IJNSA_ILi2EEESC_SC_EEENS5_IJSC_NSA_ILi0EEESY_EEEEENS5_IJNS4_10UnderscoreES11_S11_EEEEENS4_13SM90_TMA_LOADENS4_14ComposedLayoutINS4_7SwizzleILi3ELi4ELi3EEENS4_18smem_ptr_flag_bitsILi16EEENSV_INS5_IJNSA_ILi8EEESH_EEENS5_IJSH_SC_EEEEEEEvNS4_8identityENS4_23SM90_TMA_LOAD_MULTICASTENS15_IS17_S19_NSV_INS5_IJSH_S1A_EEENS5_IJSC_SH_EEEEEEEvS1F_EENS_8epilogue10collective6detail29Sm90TmaWarpSpecializedAdapterINS1N_15DefaultEpilogueISJ_SK_SK_NS1M_6thread17LinearCombinationISJ_Li1EffLNS1R_9ScaleType4KindE0ELNS_15FloatRoundStyleE2ESJ_EENS1_15EpilogueDefaultEEEEEvvEEEEvNT_6ParamsE)
        /*0020*/ 	.word	0x00000000
.L_19:


//--------------------- .nv.compat                --------------------------
	.section	.nv.compat,"",@"SHT_CUDA_COMPAT_INFO"
	.align	4
        /*0000*/ 	.byte	0x02, 0x09, 0x01, 0x00, 0x02, 0x02, 0x04, 0x00, 0x02, 0x05, 0x05, 0x00, 0x03, 0x07, 0x01, 0x01
        /*0010*/ 	.byte	0x02, 0x03, 0x01, 0x00, 0x02, 0x06, 0x01, 0x00, 0x04, 0x0b, 0x08, 0x00, 0x00, 0x00, 0x00, 0x00
        /*0020*/ 	.byte	0x00, 0x00, 0x00, 0x00


//--------------------- .nv.info._ZN7cutlass13device_kernelINS_4gemm6kernel13GemmUniversalIN4cute5tupleIJiiiiEEENS1_10collective13CollectiveMmaINS1_34MainloopSm90TmaGmmaWarpSpecializedILi2ENS5_IJNS4_1CILi4EEENSA_ILi1EEESC_EEENS1_35KernelTmaWarpSpecializedCooperativeEEENS5_IJNSA_ILi128EEESG_NSA_ILi64EEEEEENS_6half_tENS5_IJlSC_lEEESJ_NS5_IJSC_llEEENS4_8TiledMMAINS4_8MMA_AtomIJNS4_4SM904GMMA26MMA_64x128x16_F32F16F16_SSILNSP_5MajorE0ELSR_1ELNSP_7ScaleInE1ELSS_1EEEEEENS4_6LayoutINS5_IJNSA_ILi2EEESC_SC_EEENS5_IJSC_NSA_ILi0EEESY_EEEEENS5_IJNS4_10UnderscoreES11_S11_EEEEENS4_13SM90_TMA_LOADENS4_14ComposedLayoutINS4_7SwizzleILi3ELi4ELi3EEENS4_18smem_ptr_flag_bitsILi16EEENSV_INS5_IJNSA_ILi8EEESH_EEENS5_IJSH_SC_EEEEEEEvNS4_8identityENS4_23SM90_TMA_LOAD_MULTICASTENS15_IS17_S19_NSV_INS5_IJSH_S1A_EEENS5_IJSC_SH_EEEEEEEvS1F_EENS_8epilogue10collective6detail29Sm90TmaWarpSpecializedAdapterINS1N_15DefaultEpilogueISJ_SK_SK_NS1M_6thread17LinearCombinationISJ_Li1EffLNS1R_9ScaleType4KindE0ELNS_15FloatRoundStyleE2ESJ_EENS1_15EpilogueDefaultEEEEEvvEEEEvNT_6ParamsE --------------------------
	.section	.nv.info._ZN7cutlass13device_kernelINS_4gemm6kernel13GemmUniversalIN4cute5tupleIJiiiiEEENS1_10collective13CollectiveMmaINS1_34MainloopSm90TmaGmmaWarpSpecializedILi2ENS5_IJNS4_1CILi4EEENSA_ILi1EEESC_EEENS1_35KernelTmaWarpSpecializedCooperativeEEENS5_IJNSA_ILi128EEESG_NSA_ILi64EEEEEENS_6half_tENS5_IJlSC_lEEESJ_NS5_IJSC_llEEENS4_8TiledMMAINS4_8MMA_AtomIJNS4_4SM904GMMA26MMA_64x128x16_F32F16F16_SSILNSP_5MajorE0ELSR_1ELNSP_7ScaleInE1ELSS_1EEEEEENS4_6LayoutINS5_IJNSA_ILi2EEESC_SC_EEENS5_IJSC_NSA_ILi0EEESY_EEEEENS5_IJNS4_10UnderscoreES11_S11_EEEEENS4_13SM90_TMA_LOADENS4_14ComposedLayoutINS4_7SwizzleILi3ELi4ELi3EEENS4_18smem_ptr_flag_bitsILi16EEENSV_INS5_IJNSA_ILi8EEESH_EEENS5_IJSH_SC_EEEEEEEvNS4_8identityENS4_23SM90_TMA_LOAD_MULTICASTENS15_IS17_S19_NSV_INS5_IJSH_S1A_EEENS5_IJSC_SH_EEEEEEEvS1F_EENS_8epilogue10collective6detail29Sm90TmaWarpSpecializedAdapterINS1N_15DefaultEpilogueISJ_SK_SK_NS1M_6thread17LinearCombinationISJ_Li1EffLNS1R_9ScaleType4KindE0ELNS_15FloatRoundStyleE2ESJ_EENS1_15EpilogueDefaultEEEEEvvEEEEvNT_6ParamsE,"",@"SHT_CUDA_INFO"
	.sectionflags	@""
	.align	4


	//----- nvinfo : EIATTR_CUDA_API_VERSION
	.align		4
        /*0000*/ 	.byte	0x04, 0x37
        /*0002*/ 	.short	(.L_21 - .L_20)
.L_20:
        /*0004*/ 	.word	0x00000082


	//----- nvinfo : EIATTR_KPARAM_INFO
	.align		4
.L_21:
        /*0008*/ 	.byte	0x04, 0x17
        /*000a*/ 	.short	(.L_23 - .L_22)
.L_22:
        /*000c*/ 	.word	0x00000000
        /*0010*/ 	.short	0x0000
        /*0012*/ 	.short	0x0070
        /*0014*/ 	.byte	0x00, 0xf0, 0x01, 0x10


	//----- nvinfo : EIATTR_SPARSE_MMA_MASK
	.align		4
.L_23:
        /*0018*/ 	.byte	0x03, 0x50
        /*001a*/ 	.short	0x0000


	//----- nvinfo : EIATTR_MAXREG_COUNT
	.align		4
        /*001c*/ 	.byte	0x03, 0x1b
        /*001e*/ 	.short	0x00a8


	//----- nvinfo : EIATTR_NUM_BARRIERS
	.align		4
        /*0020*/ 	.byte	0x02, 0x4c
        /*0022*/ 	.byte	0x01
	.zero		1


	//----- nvinfo : EIATTR_EXTERNS
	.align		4
        /*0024*/ 	.byte	0x04, 0x0f
        /*0026*/ 	.short	(.L_25 - .L_24)


	//   ....[0]....
	.align		4
.L_24:
        /*0028*/ 	.word	index@(__assertfail)


	//----- nvinfo : EIATTR_MERCURY_ISA_VERSION
	.align		4
.L_25:
        /*002c*/ 	.byte	0x03, 0x5f
        /*002e*/ 	.short	0x0101


	//----- nvinfo : EIATTR_INT_WARP_WIDE_INSTR_OFFSETS
	.align		4
        /*0030*/ 	.byte	0x04, 0x31
        /*0032*/ 	.short	(.L_27 - .L_26)


	//   ....[0]....
.L_26:
        /*0034*/ 	.word	0x00000490


	//   ....[1]....
        /*0038*/ 	.word	0x000004b0


	//   ....[2]....
        /*003c*/ 	.word	0x00000630


	//   ....[3]....
        /*0040*/ 	.word	0x00001ee0


	//----- nvinfo : EIATTR_COOP_GROUP_MASK_REGIDS
	.align		4
.L_27:
        /*0044*/ 	.byte	0x04, 0x29
        /*0046*/ 	.short	(.L_29 - .L_28)


	//   ....[0]....
.L_28:
        /*0048*/ 	.word	0xffffffff


	//   ....[1]....
        /*004c*/ 	.word	0xffffffff


	//   ....[2]....
        /*0050*/ 	.word	0xffffffff


	//   ....[3]....
        /*0054*/ 	.word	0xffffffff


	//   ....[4]....
        /*0058*/ 	.word	0xffffffff


	//   ....[5]....
        /*005c*/ 	.word	0xffffffff


	//----- nvinfo : EIATTR_COOP_GROUP_INSTR_OFFSETS
	.align		4
.L_29:
        /*0060*/ 	.byte	0x04, 0x28
        /*0062*/ 	.short	(.L_31 - .L_30)


	//   ....[0]....
.L_30:
        /*0064*/ 	.word	0x00000060


	//   ....[1]....
        /*0068*/ 	.word	0x00000070


	//   ....[2]....
        /*006c*/ 	.word	0x00000130


	//   ....[3]....
        /*0070*/ 	.word	0x000002c0


	//   ....[4]....
        /*0074*/ 	.word	0x000007e0


	//   ....[5]....
        /*0078*/ 	.word	0x00001460


	//----- nvinfo : EIATTR_REG_RECONFIG
	.align		4
.L_31:
        /*007c*/ 	.byte	0x01, 0x54
	.zero		2


	//----- nvinfo : EIATTR_SYSCALL_OFFSETS
	.align		4
        /*0080*/ 	.byte	0x04, 0x46
        /*0082*/ 	.short	(.L_33 - .L_32)


	//   ....[0]....
.L_32:
        /*0084*/ 	.word	0x00001650


	//----- nvinfo : EIATTR_MBARRIER_INSTR_OFFSETS
	.align		4
.L_33:
        /*0088*/ 	.byte	0x04, 0x39
        /*008a*/ 	.short	(.L_35 - .L_34)


	//   ....[0]....
.L_34:
        /*008c*/ 	.word	0x00000250
        /*0090*/ 	.word	0x000000ff
        /*0094*/ 	.word	0x00000000
        /*0098*/ 	.short	0x0100
        /*009a*/ 	.byte	0x08
	.zero		1


	//   ....[1]....
        /*009c*/ 	.word	0x00000260
        /*00a0*/ 	.word	0x000000ff
        /*00a4*/ 	.word	0x00000010
        /*00a8*/ 	.short	0x0100
        /*00aa*/ 	.byte	0x08
	.zero		1


	//   ....[2]....
        /*00ac*/ 	.word	0x00000270
        /*00b0*/ 	.word	0x000000ff
        /*00b4*/ 	.word	0x00000008
        /*00b8*/ 	.short	0x0100
        /*00ba*/ 	.byte	0x08
	.zero		1


	//   ....[3]....
        /*00bc*/ 	.word	0x00000280
        /*00c0*/ 	.word	0x000000ff
        /*00c4*/ 	.word	0x00000018
        /*00c8*/ 	.short	0x0100
        /*00ca*/ 	.byte	0x08
	.zero		1


	//   ....[4]....
        /*00cc*/ 	.word	0x000006c0
        /*00d0*/ 	.word	0x000000ff
        /*00d4*/ 	.word	0x00000030
        /*00d8*/ 	.short	0x0100
        /*00da*/ 	.byte	0x06
	.zero		1


	//   ....[5]....
        /*00dc*/ 	.word	0x00000760
        /*00e0*/ 	.word	0x000000ff
        /*00e4*/ 	.word	0x00000038
        /*00e8*/ 	.short	0x0100
        /*00ea*/ 	.byte	0x06
	.zero		1


	//   ....[6]....
        /*00ec*/ 	.word	0x00001710
        /*00f0*/ 	.word	0x00000003
        /*00f4*/ 	.word	0x00000000
        /*00f8*/ 	.short	0x010a
        /*00fa*/ 	.byte	0x3f
	.zero		1


	//   ....[7]....
        /*00fc*/ 	.word	0x00001770
        /*0100*/ 	.word	0x00000003
        /*0104*/ 	.word	0x00000000
        /*0108*/ 	.short	0x010a
        /*010a*/ 	.byte	0x3f
	.zero		1


	//   ....[8]....
        /*010c*/ 	.word	0x00001af0
        /*0110*/ 	.word	0x00000005
        /*0114*/ 	.word	0x00000000
        /*0118*/ 	.short	0x010a
        /*011a*/ 	.byte	0x3f
	.zero		1


	//   ....[9]....
        /*011c*/ 	.word	0x00001b30
        /*0120*/ 	.word	0x00000005
        /*0124*/ 	.word	0x00000000
        /*0128*/ 	.short	0x010a
        /*012a*/ 	.byte	0x3f
	.zero		1


	//   ....[10]....
        /*012c*/ 	.word	0x00001d90
        /*0130*/ 	.word	0x00000004
        /*0134*/ 	.word	0x00000000
        /*0138*/ 	.short	0x0101
        /*013a*/ 	.byte	0x3f
	.zero		1


	//   ....[11]....
        /*013c*/ 	.word	0x00001f50
        /*0140*/ 	.word	0x00000000
        /*0144*/ 	.word	0x00000000
        /*0148*/ 	.short	0x0101
        /*014a*/ 	.byte	0x3f
	.zero		1


	//   ....[12]....
        /*014c*/ 	.word	0x000070a0
        /*0150*/ 	.word	0x00000017
        /*0154*/ 	.word	0x00000010
        /*0158*/ 	.short	0x010a
        /*015a*/ 	.byte	0x3f
	.zero		1


	//   ....[13]....
        /*015c*/ 	.word	0x000074d0
        /*0160*/ 	.word	0x00000005
        /*0164*/ 	.word	0x00000038
        /*0168*/ 	.short	0x0101
        /*016a*/ 	.byte	0x3f
	.zero		1


	//   ....[14]....
        /*016c*/ 	.word	0x00007bf0
        /*0170*/ 	.word	0x00000007
        /*0174*/ 	.word	0x00000000
        /*0178*/ 	.short	0x010a
        /*017a*/ 	.byte	0x3f
	.zero		1


	//   ....[15]....
        /*017c*/ 	.word	0x00007c70
        /*0180*/ 	.word	0x00000005
        /*0184*/ 	.word	0x00000000
        /*0188*/ 	.short	0x010a
        /*018a*/ 	.byte	0x3f
	.zero		1


	//   ....[16]....
        /*018c*/ 	.word	0x00007cd0
        /*0190*/ 	.word	0x00000003
        /*0194*/ 	.word	0x00000000
        /*0198*/ 	.short	0x010a
        /*019a*/ 	.byte	0x3f
	.zero		1


	//   ....[17]....
        /*019c*/ 	.word	0x00007d20
        /*01a0*/ 	.word	0x00000005
        /*01a4*/ 	.word	0x00000000
        /*01a8*/ 	.short	0x010a
        /*01aa*/ 	.byte	0x3f
	.zero		1


	//   ....[18]....
        /*01ac*/ 	.word	0x00007df0
        /*01b0*/ 	.word	0x00000017
        /*01b4*/ 	.word	0x00000010
        /*01b8*/ 	.short	0x010a
        /*01ba*/ 	.byte	0x3f
	.zero		1


	//   ....[19]....
        /*01bc*/ 	.word	0x00007ec0
        /*01c0*/ 	.word	0x00000007
        /*01c4*/ 	.word	0x00000000
        /*01c8*/ 	.short	0x010a
        /*01ca*/ 	.byte	0x3f
	.zero		1


	//----- nvinfo : EIATTR_NUM_MBARRIERS
	.align		4
.L_35:
        /*01cc*/ 	.byte	0x03, 0x38
        /*01ce*/ 	.short	0x0006


	//----- nvinfo : EIATTR_EXIT_INSTR_OFFSETS
	.align		4
        /*01d0*/ 	.byte	0x04, 0x1c
        /*01d2*/ 	.short	(.L_37 - .L_36)


	//   ....[0]....
.L_36:
        /*01d4*/ 	.word	0x000009b0


	//   ....[1]....
        /*01d8*/ 	.word	0x000011c0


	//   ....[2]....
        /*01dc*/ 	.word	0x000067f0


	//   ....[3]....
        /*01e0*/ 	.word	0x00006d50


	//   ....[4]....
        /*01e4*/ 	.word	0x00007cc0


	//----- nvinfo : EIATTR_MAX_THREADS
	.align		4
.L_37:
        /*01e8*/ 	.byte	0x04, 0x05
        /*01ea*/ 	.short	(.L_39 - .L_38)
.L_38:
        /*01ec*/ 	.word	0x00000180
        /*01f0*/ 	.word	0x00000001
        /*01f4*/ 	.word	0x00000001


	//----- nvinfo : EIATTR_CRS_STACK_SIZE
	.align		4
.L_39:
        /*01f8*/ 	.byte	0x04, 0x1e
        /*01fa*/ 	.short	(.L_41 - .L_40)
.L_40:
        /*01fc*/ 	.word	0x00000000


	//----- nvinfo : EIATTR_CBANK_PARAM_SIZE
	.align		4
.L_41:
        /*0200*/ 	.byte	0x03, 0x19
        /*0202*/ 	.short	0x0470


	//----- nvinfo : EIATTR_PARAM_CBANK
	.align		4
        /*0204*/ 	.byte	0x04, 0x0a
        /*0206*/ 	.short	(.L_43 - .L_42)
	.align		4
.L_42:
        /*0208*/ 	.word	index@(.nv.constant0._ZN7cutlass13device_kernelINS_4gemm6kernel13GemmUniversalIN4cute5tupleIJiiiiEEENS1_10collective13CollectiveMmaINS1_34MainloopSm90TmaGmmaWarpSpecializedILi2ENS5_IJNS4_1CILi4EEENSA_ILi1EEESC_EEENS1_35KernelTmaWarpSpecializedCooperativeEEENS5_IJNSA_ILi128EEESG_NSA_ILi64EEEEEENS_6half_tENS5_IJlSC_lEEESJ_NS5_IJSC_llEEENS4_8TiledMMAINS4_8MMA_AtomIJNS4_4SM904GMMA26MMA_64x128x16_F32F16F16_SSILNSP_5MajorE0ELSR_1ELNSP_7ScaleInE1ELSS_1EEEEEENS4_6LayoutINS5_IJNSA_ILi2EEESC_SC_EEENS5_IJSC_NSA_ILi0EEESY_EEEEENS5_IJNS4_10UnderscoreES11_S11_EEEEENS4_13SM90_TMA_LOADENS4_14ComposedLayoutINS4_7SwizzleILi3ELi4ELi3EEENS4_18smem_ptr_flag_bitsILi16EEENSV_INS5_IJNSA_ILi8EEESH_EEENS5_IJSH_SC_EEEEEEEvNS4_8identityENS4_23SM90_TMA_LOAD_MULTICASTENS15_IS17_S19_NSV_INS5_IJSH_S1A_EEENS5_IJSC_SH_EEEEEEEvS1F_EENS_8epilogue10collective6detail29Sm90TmaWarpSpecializedAdapterINS1N_15DefaultEpilogueISJ_SK_SK_NS1M_6thread17LinearCombinationISJ_Li1EffLNS1R_9ScaleType4KindE0ELNS_15FloatRoundStyleE2ESJ_EENS1_15EpilogueDefaultEEEEEvvEEEEvNT_6ParamsE)
        /*020c*/ 	.short	0x0210
        /*020e*/ 	.short	0x0470


	//----- nvinfo : EIATTR_SW_WAR
	.align		4
.L_43:
        /*0210*/ 	.byte	0x04, 0x36
        /*0212*/ 	.short	(.L_45 - .L_44)
.L_44:
        /*0214*/ 	.word	0x00000008
.L_45:


//--------------------- .nv.callgraph             --------------------------
	.section	.nv.callgraph,"",@"SHT_CUDA_CALLGRAPH"
	.align	4
	.sectionentsize	8
	.align		4
        /*0000*/ 	.word	0x00000000
	.align		4
        /*0004*/ 	.word	0xffffffff
	.align		4
        /*0008*/ 	.word	index@(_ZN7cutlass13device_kernelINS_4gemm6kernel13GemmUniversalIN4cute5tupleIJiiiiEEENS1_10collective13CollectiveMmaINS1_34MainloopSm90TmaGmmaWarpSpecializedILi2ENS5_IJNS4_1CILi4EEENSA_ILi1EEESC_EEENS1_35KernelTmaWarpSpecializedCooperativeEEENS5_IJNSA_ILi128EEESG_NSA_ILi64EEEEEENS_6half_tENS5_IJlSC_lEEESJ_NS5_IJSC_llEEENS4_8TiledMMAINS4_8MMA_AtomIJNS4_4SM904GMMA26MMA_64x128x16_F32F16F16_SSILNSP_5MajorE0ELSR_1ELNSP_7ScaleInE1ELSS_1EEEEEENS4_6LayoutINS5_IJNSA_ILi2EEESC_SC_EEENS5_IJSC_NSA_ILi0EEESY_EEEEENS5_IJNS4_10UnderscoreES11_S11_EEEEENS4_13SM90_TMA_LOADENS4_14ComposedLayoutINS4_7SwizzleILi3ELi4ELi3EEENS4_18smem_ptr_flag_bitsILi16EEENSV_INS5_IJNSA_ILi8EEESH_EEENS5_IJSH_SC_EEEEEEEvNS4_8identityENS4_23SM90_TMA_LOAD_MULTICASTENS15_IS17_S19_NSV_INS5_IJSH_S1A_EEENS5_IJSC_SH_EEEEEEEvS1F_EENS_8epilogue10collective6detail29Sm90TmaWarpSpecializedAdapterINS1N_15DefaultEpilogueISJ_SK_SK_NS1M_6thread17LinearCombinationISJ_Li1EffLNS1R_9ScaleType4KindE0ELNS_15FloatRoundStyleE2ESJ_EENS1_15EpilogueDefaultEEEEEvvEEEEvNT_6ParamsE)
	.align		4
        /*000c*/ 	.word	index@(__assertfail)
	.align		4
        /*0010*/ 	.word	0x00000000
	.align		4
        /*0014*/ 	.word	0xfffffffe
	.align		4
        /*0018*/ 	.word	0x00000000
	.align		4
        /*001c*/ 	.word	0xfffffffd
	.align		4
        /*0020*/ 	.word	0x00000000
	.align		4
        /*0024*/ 	.word	0xfffffffc


//--------------------- .nv.constant4             --------------------------
	.section	.nv.constant4,"a",@progbits
	.align	8
	.align		8
.nv.constant4:
        /*0000*/ 	.dword	__assertfail
	.align		8
        /*0008*/ 	.dword	__unnamed_1
	.align		8
        /*0010*/ 	.dword	_ZN40_INTERNAL_9b0b44d7_4_k_cu_5ca84298_191414cuda3std3__45__cpo5beginE
	.align		8
        /*0018*/ 	.dword	_ZN40_INTERNAL_9b0b44d7_4_k_cu_5ca84298_191414cuda3std3__45__cpo3endE
	.align		8
        /*0020*/ 	.dword	_ZN40_INTERNAL_9b0b44d7_4_k_cu_5ca84298_191414cuda3std3__45__cpo6cbeginE
	.align		8
        /*0028*/ 	.dword	_ZN40_INTERNAL_9b0b44d7_4_k_cu_5ca84298_191414cuda3std3__45__cpo4cendE
	.align		8
        /*0030*/ 	.dword	_ZN40_INTERNAL_9b0b44d7_4_k_cu_5ca84298_191414cuda3std3__442_GLOBAL__N__9b0b44d7_4_k_cu_5ca84298_191416ignoreE
	.align		8
        /*0038*/ 	.dword	_ZN40_INTERNAL_9b0b44d7_4_k_cu_5ca84298_191414cuda3std3__419piecewise_constructE
	.align		8
        /*0040*/ 	.dword	_ZN40_INTERNAL_9b0b44d7_4_k_cu_5ca84298_191414cuda3std3__48in_placeE
	.align		8
        /*0048*/ 	.dword	_ZN40_INTERNAL_9b0b44d7_4_k_cu_5ca84298_191414cuda3std6ranges3__45__cpo4swapE
	.align		8
        /*0050*/ 	.dword	_ZN40_INTERNAL_9b0b44d7_4_k_cu_5ca84298_191414cuda3std6ranges3__45__cpo9iter_moveE
	.align		8
        /*0058*/ 	.dword	_ZN40_INTERNAL_9b0b44d7_4_k_cu_5ca84298_191414cute7productE
	.align		8
        /*0060*/ 	.dword	_ZN40_INTERNAL_9b0b44d7_4_k_cu_5ca84298_191414cute1_E
	.align		8
        /*0068*/ 	.dword	$str$22
	.align		8
        /*0070*/ 	.dword	$str$23


//--------------------- .text._ZN7cutlass13device_kernelINS_4gemm6kernel13GemmUniversalIN4cute5tupleIJiiiiEEENS1_10collective13CollectiveMmaINS1_34MainloopSm90TmaGmmaWarpSpecializedILi2ENS5_IJNS4_1CILi4EEENSA_ILi1EEESC_EEENS1_35KernelTmaWarpSpecializedCooperativeEEENS5_IJNSA_ILi128EEESG_NSA_ILi64EEEEEENS_6half_tENS5_IJlSC_lEEESJ_NS5_IJSC_llEEENS4_8TiledMMAINS4_8MMA_AtomIJNS4_4SM904GMMA26MMA_64x128x16_F32F16F16_SSILNSP_5MajorE0ELSR_1ELNSP_7ScaleInE1ELSS_1EEEEEENS4_6LayoutINS5_IJNSA_ILi2EEESC_SC_EEENS5_IJSC_NSA_ILi0EEESY_EEEEENS5_IJNS4_10UnderscoreES11_S11_EEEEENS4_13SM90_TMA_LOADENS4_14ComposedLayoutINS4_7SwizzleILi3ELi4ELi3EEENS4_18smem_ptr_flag_bitsILi16EEENSV_INS5_IJNSA_ILi8EEESH_EEENS5_IJSH_SC_EEEEEEEvNS4_8identityENS4_23SM90_TMA_LOAD_MULTICASTENS15_IS17_S19_NSV_INS5_IJSH_S1A_EEENS5_IJSC_SH_EEEEEEEvS1F_EENS_8epilogue10collective6detail29Sm90TmaWarpSpecializedAdapterINS1N_15DefaultEpilogueISJ_SK_SK_NS1M_6thread17LinearCombinationISJ_Li1EffLNS1R_9ScaleType4KindE0ELNS_15FloatRoundStyleE2ESJ_EENS1_15EpilogueDefaultEEEEEvvEEEEvNT_6ParamsE --------------------------
	.section	.text._ZN7cutlass13device_kernelINS_4gemm6kernel13GemmUniversalIN4cute5tupleIJiiiiEEENS1_10collective13CollectiveMmaINS1_34MainloopSm90TmaGmmaWarpSpecializedILi2ENS5_IJNS4_1CILi4EEENSA_ILi1EEESC_EEENS1_35KernelTmaWarpSpecializedCooperativeEEENS5_IJNSA_ILi128EEESG_NSA_ILi64EEEEEENS_6half_tENS5_IJlSC_lEEESJ_NS5_IJSC_llEEENS4_8TiledMMAINS4_8MMA_AtomIJNS4_4SM904GMMA26MMA_64x128x16_F32F16F16_SSILNSP_5MajorE0ELSR_1ELNSP_7ScaleInE1ELSS_1EEEEEENS4_6LayoutINS5_IJNSA_ILi2EEESC_SC_EEENS5_IJSC_NSA_ILi0EEESY_EEEEENS5_IJNS4_10UnderscoreES11_S11_EEEEENS4_13SM90_TMA_LOADENS4_14ComposedLayoutINS4_7SwizzleILi3ELi4ELi3EEENS4_18smem_ptr_flag_bitsILi16EEENSV_INS5_IJNSA_ILi8EEESH_EEENS5_IJSH_SC_EEEEEEEvNS4_8identityENS4_23SM90_TMA_LOAD_MULTICASTENS15_IS17_S19_NSV_INS5_IJSH_S1A_EEENS5_IJSC_SH_EEEEEEEvS1F_EENS_8epilogue10collective6detail29Sm90TmaWarpSpecializedAdapterINS1N_15DefaultEpilogueISJ_SK_SK_NS1M_6thread17LinearCombinationISJ_Li1EffLNS1R_9ScaleType4KindE0ELNS_15FloatRoundStyleE2ESJ_EENS1_15EpilogueDefaultEEEEEvvEEEEvNT_6ParamsE,"ax",@progbits
	.align	128
.text._ZN7cutlass13device_kernelINS_4gemm6kernel13GemmUniversalIN4cute5tupleIJiiiiEEENS1_10collective13CollectiveMmaINS1_34MainloopSm90TmaGmmaWarpSpecializedILi2ENS5_IJNS4_1CILi4EEENSA_ILi1EEESC_EEENS1_35KernelTmaWarpSpecializedCooperativeEEENS5_IJNSA_ILi128EEESG_NSA_ILi64EEEEEENS_6half_tENS5_IJlSC_lEEESJ_NS5_IJSC_llEEENS4_8TiledMMAINS4_8MMA_AtomIJNS4_4SM904GMMA26MMA_64x128x16_F32F16F16_SSILNSP_5MajorE0ELSR_1ELNSP_7ScaleInE1ELSS_1EEEEEENS4_6LayoutINS5_IJNSA_ILi2EEESC_SC_EEENS5_IJSC_NSA_ILi0EEESY_EEEEENS5_IJNS4_10UnderscoreES11_S11_EEEEENS4_13SM90_TMA_LOADENS4_14ComposedLayoutINS4_7SwizzleILi3ELi4ELi3EEENS4_18smem_ptr_flag_bitsILi16EEENSV_INS5_IJNSA_ILi8EEESH_EEENS5_IJSH_SC_EEEEEEEvNS4_8identityENS4_23SM90_TMA_LOAD_MULTICASTENS15_IS17_S19_NSV_INS5_IJSH_S1A_EEENS5_IJSC_SH_EEEEEEEvS1F_EENS_8epilogue10collective6detail29Sm90TmaWarpSpecializedAdapterINS1N_15DefaultEpilogueISJ_SK_SK_NS1M_6thread17LinearCombinationISJ_Li1EffLNS1R_9ScaleType4KindE0ELNS_15FloatRoundStyleE2ESJ_EENS1_15EpilogueDefaultEEEEEvvEEEEvNT_6ParamsE:
        .type           _ZN7cutlass13device_kernelINS_4gemm6kernel13GemmUniversalIN4cute5tupleIJiiiiEEENS1_10collective13CollectiveMmaINS1_34MainloopSm90TmaGmmaWarpSpecializedILi2ENS5_IJNS4_1CILi4EEENSA_ILi1EEESC_EEENS1_35KernelTmaWarpSpecializedCooperativeEEENS5_IJNSA_ILi128EEESG_NSA_ILi64EEEEEENS_6half_tENS5_IJlSC_lEEESJ_NS5_IJSC_llEEENS4_8TiledMMAINS4_8MMA_AtomIJNS4_4SM904GMMA26MMA_64x128x16_F32F16F16_SSILNSP_5MajorE0ELSR_1ELNSP_7ScaleInE1ELSS_1EEEEEENS4_6LayoutINS5_IJNSA_ILi2EEESC_SC_EEENS5_IJSC_NSA_ILi0EEESY_EEEEENS5_IJNS4_10UnderscoreES11_S11_EEEEENS4_13SM90_TMA_LOADENS4_14ComposedLayoutINS4_7SwizzleILi3ELi4ELi3EEENS4_18smem_ptr_flag_bitsILi16EEENSV_INS5_IJNSA_ILi8EEESH_EEENS5_IJSH_SC_EEEEEEEvNS4_8identityENS4_23SM90_TMA_LOAD_MULTICASTENS15_IS17_S19_NSV_INS5_IJSH_S1A_EEENS5_IJSC_SH_EEEEEEEvS1F_EENS_8epilogue10collective6detail29Sm90TmaWarpSpecializedAdapterINS1N_15DefaultEpilogueISJ_SK_SK_NS1M_6thread17LinearCombinationISJ_Li1EffLNS1R_9ScaleType4KindE0ELNS_15FloatRoundStyleE2ESJ_EENS1_15EpilogueDefaultEEEEEvvEEEEvNT_6ParamsE,@function
        .size           _ZN7cutlass13device_kernelINS_4gemm6kernel13GemmUniversalIN4cute5tupleIJiiiiEEENS1_10collective13CollectiveMmaINS1_34MainloopSm90TmaGmmaWarpSpecializedILi2ENS5_IJNS4_1CILi4EEENSA_ILi1EEESC_EEENS1_35KernelTmaWarpSpecializedCooperativeEEENS5_IJNSA_ILi128EEESG_NSA_ILi64EEEEEENS_6half_tENS5_IJlSC_lEEESJ_NS5_IJSC_llEEENS4_8TiledMMAINS4_8MMA_AtomIJNS4_4SM904GMMA26MMA_64x128x16_F32F16F16_SSILNSP_5MajorE0ELSR_1ELNSP_7ScaleInE1ELSS_1EEEEEENS4_6LayoutINS5_IJNSA_ILi2EEESC_SC_EEENS5_IJSC_NSA_ILi0EEESY_EEEEENS5_IJNS4_10UnderscoreES11_S11_EEEEENS4_13SM90_TMA_LOADENS4_14ComposedLayoutINS4_7SwizzleILi3ELi4ELi3EEENS4_18smem_ptr_flag_bitsILi16EEENSV_INS5_IJNSA_ILi8EEESH_EEENS5_IJSH_SC_EEEEEEEvNS4_8identityENS4_23SM90_TMA_LOAD_MULTICASTENS15_IS17_S19_NSV_INS5_IJSH_S1A_EEENS5_IJSC_SH_EEEEEEEvS1F_EENS_8epilogue10collective6detail29Sm90TmaWarpSpecializedAdapterINS1N_15DefaultEpilogueISJ_SK_SK_NS1M_6thread17LinearCombinationISJ_Li1EffLNS1R_9ScaleType4KindE0ELNS_15FloatRoundStyleE2ESJ_EENS1_15EpilogueDefaultEEEEEvvEEEEvNT_6ParamsE,(.L_x_193 - _ZN7cutlass13device_kernelINS_4gemm6kernel13GemmUniversalIN4cute5tupleIJiiiiEEENS1_10collective13CollectiveMmaINS1_34MainloopSm90TmaGmmaWarpSpecializedILi2ENS5_IJNS4_1CILi4EEENSA_ILi1EEESC_EEENS1_35KernelTmaWarpSpecializedCooperativeEEENS5_IJNSA_ILi128EEESG_NSA_ILi64EEEEEENS_6half_tENS5_IJlSC_lEEESJ_NS5_IJSC_llEEENS4_8TiledMMAINS4_8MMA_AtomIJNS4_4SM904GMMA26MMA_64x128x16_F32F16F16_SSILNSP_5MajorE0ELSR_1ELNSP_7ScaleInE1ELSS_1EEEEEENS4_6LayoutINS5_IJNSA_ILi2EEESC_SC_EEENS5_IJSC_NSA_ILi0EEESY_EEEEENS5_IJNS4_10UnderscoreES11_S11_EEEEENS4_13SM90_TMA_LOADENS4_14ComposedLayoutINS4_7SwizzleILi3ELi4ELi3EEENS4_18smem_ptr_flag_bitsILi16EEENSV_INS5_IJNSA_ILi8EEESH_EEENS5_IJSH_SC_EEEEEEEvNS4_8identityENS4_23SM90_TMA_LOAD_MULTICASTENS15_IS17_S19_NSV_INS5_IJSH_S1A_EEENS5_IJSC_SH_EEEEEEEvS1F_EENS_8epilogue10collective6detail29Sm90TmaWarpSpecializedAdapterINS1N_15DefaultEpilogueISJ_SK_SK_NS1M_6thread17LinearCombinationISJ_Li1EffLNS1R_9ScaleType4KindE0ELNS_15FloatRoundStyleE2ESJ_EENS1_15EpilogueDefaultEEEEEvvEEEEvNT_6ParamsE)
        .other          _ZN7cutlass13device_kernelINS_4gemm6kernel13GemmUniversalIN4cute5tupleIJiiiiEEENS1_10collective13CollectiveMmaINS1_34MainloopSm90TmaGmmaWarpSpecializedILi2ENS5_IJNS4_1CILi4EEENSA_ILi1EEESC_EEENS1_35KernelTmaWarpSpecializedCooperativeEEENS5_IJNSA_ILi128EEESG_NSA_ILi64EEEEEENS_6half_tENS5_IJlSC_lEEESJ_NS5_IJSC_llEEENS4_8TiledMMAINS4_8MMA_AtomIJNS4_4SM904GMMA26MMA_64x128x16_F32F16F16_SSILNSP_5MajorE0ELSR_1ELNSP_7ScaleInE1ELSS_1EEEEEENS4_6LayoutINS5_IJNSA_ILi2EEESC_SC_EEENS5_IJSC_NSA_ILi0EEESY_EEEEENS5_IJNS4_10UnderscoreES11_S11_EEEEENS4_13SM90_TMA_LOADENS4_14ComposedLayoutINS4_7SwizzleILi3ELi4ELi3EEENS4_18smem_ptr_flag_bitsILi16EEENSV_INS5_IJNSA_ILi8EEESH_EEENS5_IJSH_SC_EEEEEEEvNS4_8identityENS4_23SM90_TMA_LOAD_MULTICASTENS15_IS17_S19_NSV_INS5_IJSH_S1A_EEENS5_IJSC_SH_EEEEEEEvS1F_EENS_8epilogue10collective6detail29Sm90TmaWarpSpecializedAdapterINS1N_15DefaultEpilogueISJ_SK_SK_NS1M_6thread17LinearCombinationISJ_Li1EffLNS1R_9ScaleType4KindE0ELNS_15FloatRoundStyleE2ESJ_EENS1_15EpilogueDefaultEEEEEvvEEEEvNT_6ParamsE,@"STO_CUDA_ENTRY STV_DEFAULT"
_ZN7cutlass13device_kernelINS_4gemm6kernel13GemmUniversalIN4cute5tupleIJiiiiEEENS1_10collective13CollectiveMmaINS1_34MainloopSm90TmaGmmaWarpSpecializedILi2ENS5_IJNS4_1CILi4EEENSA_ILi1EEESC_EEENS1_35KernelTmaWarpSpecializedCooperativeEEENS5_IJNSA_ILi128EEESG_NSA_ILi64EEEEEENS_6half_tENS5_IJlSC_lEEESJ_NS5_IJSC_llEEENS4_8TiledMMAINS4_8MMA_AtomIJNS4_4SM904GMMA26MMA_64x128x16_F32F16F16_SSILNSP_5MajorE0ELSR_1ELNSP_7ScaleInE1ELSS_1EEEEEENS4_6LayoutINS5_IJNSA_ILi2EEESC_SC_EEENS5_IJSC_NSA_ILi0EEESY_EEEEENS5_IJNS4_10UnderscoreES11_S11_EEEEENS4_13SM90_TMA_LOADENS4_14ComposedLayoutINS4_7SwizzleILi3ELi4ELi3EEENS4_18smem_ptr_flag_bitsILi16EEENSV_INS5_IJNSA_ILi8EEESH_EEENS5_IJSH_SC_EEEEEEEvNS4_8identityENS4_23SM90_TMA_LOAD_MULTICASTENS15_IS17_S19_NSV_INS5_IJSH_S1A_EEENS5_IJSC_SH_EEEEEEEvS1F_EENS_8epilogue10collective6detail29Sm90TmaWarpSpecializedAdapterINS1N_15DefaultEpilogueISJ_SK_SK_NS1M_6thread17LinearCombinationISJ_Li1EffLNS1R_9ScaleType4KindE0ELNS_15FloatRoundStyleE2ESJ_EENS1_15EpilogueDefaultEEEEEvvEEEEvNT_6ParamsE:
[----:B------:R-:W0:Y:S01]  /*0000*/  LDC R1, c[0x0][0x28] ;  /* 0x00000a00ff017b82 */ /* 0x000e220000000800 */
[----:B------:R-:W1:Y:S01]  /*0010*/  S2R R95, SR_TID.X ;  /* 0x00000000005f7919 */ /* 0x000e620000002100 */
[----:B------:R-:W-:Y:S01]  /*0020*/  ELECT P0, URZ, PT ;  /* 0x00000000003f782f */ /* 0x000fe20003800000 */
[----:B------:R-:W-:Y:S01]  /*0030*/  BSSY B0, `(.L_x_0) ;  /* 0x000000f000007945 */ /* 0x000fe20003800000 */
[--C-:B-1----:R-:W-:Y:S02]  /*0040*/  SHF.R.U32.HI R0, RZ, 0x5, R95.reuse ;  /* 0x00000005ff007819 */ /* 0x102fe4000001165f */
[----:B------:R-:W-:-:S03]  /*0050*/  SHF.R.U32.HI R6, RZ, 0x7, R95 ;  /* 0x00000007ff067819 */ /* 0x000fc6000001165f */
[----:B------:R-:W1:Y:S04]  /*0060*/  SHFL.IDX PT, R3, R0, RZ, 0x1f ;  /* 0x00001fff00037589 */ /* 0x000e6800000e0000 */
[----:B------:R2:W3:Y:S01]  /*0070*/  SHFL.IDX PT, R2, R6, RZ, 0x1f ;  /* 0x00001fff06027589 */ /* 0x0004e200000e0000 */
[----:B-1----:R-:W-:-:S13]  /*0080*/  ISETP.NE.OR P0, PT, R3, RZ, !P0 ;  /* 0x000000ff0300720c */ /* 0x002fda0004705670 */
[----:B0-23--:R-:W-:Y:S05]  /*0090*/  @P0 BRA `(.L_x_1) ;  /* 0x0000000000200947 */ /* 0x00dfea0003800000 */
[----:B------:R-:W-:Y:S02]  /*00a0*/  ULDC.64 UR4, c[0x0][0x198] ;  /* 0x0000660000047ab9 */ /* 0x000fe40000000a00 */
[----:B------:R-:W-:Y:S02]  /*00b0*/  UIADD3 UR6, UP0, UR4, 0xf0, URZ ;  /* 0x000000f004067890 */ /* 0x000fe4000ff1e03f */
[----:B------:R-:W-:Y:S02]  /*00c0*/  UIADD3 UR4, UP1, UR4, 0x1f0, URZ ;  /* 0x000001f004047890 */ /* 0x000fe4000ff3e03f */
[----:B------:R-:W-:Y:S02]  /*00d0*/  UIADD3.X UR7, URZ, UR5, URZ, UP0, !UPT ;  /* 0x000000053f077290 */ /* 0x000fe400087fe43f */
[----:B------:R-:W-:-:S07]  /*00e0*/  UIADD3.X UR5, URZ, UR5, URZ, UP1, !UPT ;  /* 0x000000053f057290 */ /* 0x000fce0008ffe43f */
[----:B------:R0:W-:Y:S02]  /*00f0*/  UTMACCTL.PF [UR6] ;  /* 0x00000000060079b9 */ /* 0x0001e40008040000 */
[----:B------:R0:W-:Y:S02]  /*0100*/  UTMACCTL.PF [UR4] ;  /* 0x00000000040079b9 */ /* 0x0001e40008040000 */
[----:B0-----:R-:W-:Y:S01]  /*0110*/  NOP ;  /* 0x0000000000007918 */ /* 0x001fe20000000000 */
.L_x_1:
[----:B------:R-:W-:Y:S05]  /*0120*/  BSYNC B0 ;  /* 0x0000000000007941 */ /* 0x000fea0003800000 */
.L_x_0:
[----:B------:R-:W0:Y:S01]  /*0130*/  SHFL.IDX PT, R5, R0, RZ, 0x1f ;  /* 0x00001fff00057589 */ /* 0x000e2200000e0000 */
[----:B------:R-:W-:-:S04]  /*0140*/  SHF.R.S32.HI R4, RZ, 0x1f, R95 ;  /* 0x0000001fff047819 */ /* 0x000fc8000001145f */
[----:B------:R-:W-:Y:S02]  /*0150*/  LEA.HI R4, R4, R95, RZ, 0x7 ;  /* 0x0000005f04047211 */ /* 0x000fe400078f38ff */
[----:B0-----:R-:W-:-:S13]  /*0160*/  ISETP.NE.AND P0, PT, R5, RZ, PT ;  /* 0x000000ff0500720c */ /* 0x001fda0003f05270 */
[----:B------:R-:W-:Y:S05]  /*0170*/  @P0 BRA `(.L_x_2) ;  /* 0x0000000000480947 */ /* 0x000fea0003800000 */
[----:B------:R-:W0:Y:S01]  /*0180*/  S2UR UR8, SR_CgaCtaId ;  /* 0x00000000000879c3 */ /* 0x000e220000008800 */
[----:B------:R-:W-:Y:S01]  /*0190*/  UMOV UR4, 0x400 ;  /* 0x0000040000047882 */ /* 0x000fe20000000000 */
[----:B------:R-:W-:Y:S01]  /*01a0*/  UMOV UR5, 0x1 ;  /* 0x0000000100057882 */ /* 0x000fe20000000000 */
[----:B------:R-:W-:Y:S01]  /*01b0*/  UMOV UR6, 0x8 ;  /* 0x0000000800067882 */ /* 0x000fe20000000000 */
[----:B------:R-:W-:Y:S01]  /*01c0*/  ELECT P0, URZ, PT ;  /* 0x00000000003f782f */ /* 0x000fe20003800000 */
[----:B------:R-:W-:-:S04]  /*01d0*/  UIADD3 UR6, -UR6, 0x100000, URZ ;  /* 0x0010000006067890 */ /* 0x000fc8000fffe13f */
[----:B------:R-:W-:Y:S02]  /*01e0*/  USHF.L.U32 UR7, UR6, 0xb, URZ ;  /* 0x0000000b06077899 */ /* 0x000fe4000800063f */
[----:B------:R-:W-:Y:S02]  /*01f0*/  USHF.L.U32 UR6, UR6, 0x1, URZ ;  /* 0x0000000106067899 */ /* 0x000fe4000800063f */
[----:B0-----:R-:W-:Y:S02]  /*0200*/  ULEA UR8, UR8, UR4, 0x18 ;  /* 0x0000000408087291 */ /* 0x001fe4000f8ec03f */
[----:B------:R-:W-:-:S04]  /*0210*/  UIADD3 UR4, -UR5, 0x100000, URZ ;  /* 0x0010000005047890 */ /* 0x000fc8000fffe13f */
[----:B------:R-:W-:Y:S02]  /*0220*/  USHF.L.U32 UR5, UR4, 0xb, URZ ;  /* 0x0000000b04057899 */ /* 0x000fe4000800063f */
[----:B------:R-:W-:Y:S01]  /*0230*/  USHF.L.U32 UR4, UR4, 0x1, URZ ;  /* 0x0000000104047899 */ /* 0x000fe2000800063f */
[----:B------:R-:W0:Y:S11]  /*0240*/  FENCE.VIEW.ASYNC.S ;  /* 0x00000000000073c6 */ /* 0x000e360000000000 */
[----:B0-----:R0:W1:Y:S01]  /*0250*/  SYNCS.EXCH.64 URZ, [UR8], UR4 ;  /* 0x00000004083f75b2 */ /* 0x0010620008000100 */
[----:B------:R0:W2:Y:S01]  /*0260*/  SYNCS.EXCH.64 URZ, [UR8+0x10], UR6 ;  /* 0x00001006083f75b2 */ /* 0x0000a20008000100 */
[----:B------:R0:W3:Y:S01]  /*0270*/  SYNCS.EXCH.64 URZ, [UR8+0x8], UR4 ;  /* 0x00000804083f75b2 */ /* 0x0000e20008000100 */
[----:B------:R0:W4:Y:S01]  /*0280*/  SYNCS.EXCH.64 URZ, [UR8+0x18], UR6 ;  /* 0x00001806083f75b2 */ /* 0x0001220008000100 */
[----:B------:R-:W-:Y:S01]  /*0290*/  NOP ;  /* 0x0000000000007918 */ /* 0x000fe20000000000 */
.L_x_2:
[----:B0-----:R-:W0:Y:S01]  /*02a0*/  S2UR UR8, SR_CTAID.X ;  /* 0x00000000000879c3 */ /* 0x001e220000002500 */
[----:B------:R-:W-:Y:S01]  /*02b0*/  LOP3.LUT R4, R4, 0xffffff80, RZ, 0xc0, !PT ;  /* 0xffffff8004047812 */ /* 0x000fe200078ec0ff */
[----:B------:R-:W5:Y:S01]  /*02c0*/  SHFL.IDX PT, R0, R0, RZ, 0x1f ;  /* 0x00001fff00007589 */ /* 0x000f6200000e0000 */
[----:B------:R-:W-:Y:S01]  /*02d0*/  SHF.R.S32.HI R12, RZ, 0x1f, R5 ;  /* 0x0000001fff0c7819 */ /* 0x000fe20000011405 */
[----:B------:R-:W-:Y:S01]  /*02e0*/  ULDC UR4, c[0x0][0x150] ;  /* 0x0000540000047ab9 */ /* 0x000fe20000000800 */
[----:B------:R-:W-:Y:S01]  /*02f0*/  ELECT P0, URZ, PT ;  /* 0x00000000003f782f */ /* 0x000fe20003800000 */
[----:B------:R-:W-:Y:S01]  /*0300*/  IMAD.IADD R8, R95, 0x1, -R4 ;  /* 0x000000015f087824 */ /* 0x000fe200078e0a04 */
[----:B------:R-:W-:Y:S01]  /*0310*/  LEA.HI R12, R12, R5, RZ, 0x2 ;  /* 0x000000050c0c7211 */ /* 0x000fe200078f10ff */
[----:B------:R-:W1:Y:S01]  /*0320*/  S2R R4, SR_CTAID.Y ;  /* 0x0000000000047919 */ /* 0x000e620000002600 */
[----:B------:R-:W2:Y:S01]  /*0330*/  LDC R13, c[0x0][0x144] ;  /* 0x00005100ff0d7b82 */ /* 0x000ea20000000800 */
[----:B------:R-:W-:Y:S01]  /*0340*/  NOP ;  /* 0x0000000000007918 */ /* 0x000fe20000000000 */
[----:B------:R-:W-:Y:S01]  /*0350*/  SHF.R.S32.HI R7, RZ, 0x1f, R8 ;  /* 0x0000001fff077819 */ /* 0x000fe20000011408 */
[----:B------:R-:W-:Y:S01]  /*0360*/  NOP ;  /* 0x0000000000007918 */ /* 0x000fe20000000000 */
[----:B------:R-:W-:Y:S01]  /*0370*/  LOP3.LUT R12, R12, 0x3ffffffc, RZ, 0xc0, !PT ;  /* 0x3ffffffc0c0c7812 */ /* 0x000fe200078ec0ff */
[----:B------:R-:W-:Y:S01]  /*0380*/  IMAD.MOV.U32 R22, RZ, RZ, 0x1 ;  /* 0x00000001ff167424 */ /* 0x000fe200078e00ff */
[----:B------:R-:W-:-:S02]  /*0390*/  LEA.HI R7, R7, R8, RZ, 0x3 ;  /* 0x0000000807077211 */ /* 0x000fc400078f18ff */
[----:B------:R-:W3:Y:S01]  /*03a0*/  LDC R14, c[0x0][0x140] ;  /* 0x00005000ff0e7b82 */ /* 0x000ee20000000800 */
[----:B------:R-:W-:Y:S02]  /*03b0*/  ISETP.NE.AND P3, PT, R2, RZ, PT ;  /* 0x000000ff0200720c */ /* 0x000fe40003f65270 */
[--C-:B------:R-:W-:Y:S02]  /*03c0*/  SHF.R.S32.HI R9, RZ, 0x3, R7.reuse ;  /* 0x00000003ff097819 */ /* 0x100fe40000011407 */
[----:B------:R-:W-:Y:S02]  /*03d0*/  SHF.R.S32.HI R10, RZ, 0x1f, R7 ;  /* 0x0000001fff0a7819 */ /* 0x000fe40000011407 */
[----:B0-----:R-:W-:Y:S02]  /*03e0*/  I2FP.F32.U32 R7, UR8 ;  /* 0x0000000800077c45 */ /* 0x001fe40008201000 */
[----:B------:R-:W-:Y:S02]  /*03f0*/  LEA.HI R10, R10, R9, RZ, 0x2 ;  /* 0x000000090a0a7211 */ /* 0x000fe400078f10ff */
[----:B-----5:R-:W-:Y:S01]  /*0400*/  ISETP.NE.OR P0, PT, R0, RZ, !P0 ;  /* 0x000000ff0000720c */ /* 0x020fe20004705670 */
[----:B------:R-:W-:Y:S01]  /*0410*/  FMUL R11, R7, UR4 ;  /* 0x00000004070b7c20 */ /* 0x000fe20008400000 */
[----:B------:R-:W-:Y:S01]  /*0420*/  LOP3.LUT R10, R10, 0xfffffffc, RZ, 0xc0, !PT ;  /* 0xfffffffc0a0a7812 */ /* 0x000fe200078ec0ff */
[----:B------:R-:W-:Y:S01]  /*0430*/  IMAD.IADD R7, R5, 0x1, -R12 ;  /* 0x0000000105077824 */ /* 0x000fe200078e0a0c */
[----:B------:R-:W-:-:S03]  /*0440*/  ULDC UR4, c[0x0][0x154] ;  /* 0x0000550000047ab9 */ /* 0x000fc60000000800 */
[----:B------:R-:W0:Y:S01]  /*0450*/  F2I.U32.TRUNC.NTZ R11, R11 ;  /* 0x0000000b000b7305 */ /* 0x000e22000020f000 */
[----:B------:R-:W-:Y:S02]  /*0460*/  IMAD.IADD R10, R9, 0x1, -R10 ;  /* 0x00000001090a7824 */ /* 0x000fe400078e0a0a */
[----:B------:R-:W5:Y:S02]  /*0470*/  LDC R9, c[0x0][0x148] ;  /* 0x00005200ff097b82 */ /* 0x000f640000000800 */
[----:B------:R-:W-:Y:S01]  /*0480*/  IMAD R10, R7, 0x4, R10 ;  /* 0x00000004070a7824 */ /* 0x000fe200078e020a */
[----:B------:R-:W-:Y:S01]  /*0490*/  VOTEU.ALL UP0, P0 ;  /* 0x00000000003f7886 */ /* 0x000fe20000000000 */
[----:B---3--:R-:W-:Y:S01]  /*04a0*/  ISETP.EQ.U32.AND P2, PT, R14, 0x1, PT ;  /* 0x000000010e00780c */ /* 0x008fe20003f42070 */
[----:B------:R-:W-:Y:S01]  /*04b0*/  VOTEU.ALL UP1, P0 ;  /* 0x00000000003f7886 */ /* 0x000fe20000020000 */
[----:B------:R-:W-:Y:S01]  /*04c0*/  IMAD.SHL.U32 R19, R10, 0x4, RZ ;  /* 0x000000040a137824 */ /* 0x000fe200078e00ff */
[----:B------:R-:W-:Y:S01]  /*04d0*/  SHF.R.S32.HI R7, RZ, 0x1f, R10 ;  /* 0x0000001fff077819 */ /* 0x000fe2000001140a */
[----:B------:R-:W3:Y:S01]  /*04e0*/  @!UP0 S2UR UR7, SR_CgaCtaId ;  /* 0x00000000000789c3 */ /* 0x000ee20000008800 */
[----:B------:R-:W-:-:S02]  /*04f0*/  @!UP0 UMOV UR6, 0x400 ;  /* 0x0000040000068882 */ /* 0x000fc40000000000 */
[----:B------:R-:W-:Y:S01]  /*0500*/  LEA.HI R0, R7, R10, RZ, 0x2 ;  /* 0x0000000a07007211 */ /* 0x000fe200078f10ff */
[----:B0-----:R-:W-:Y:S01]  /*0510*/  IMAD.MOV R12, RZ, RZ, -R11 ;  /* 0x000000ffff0c7224 */ /* 0x001fe200078e0a0b */
[----:B------:R-:W-:Y:S02]  /*0520*/  LOP3.LUT R19, R10, 0xc, R19, 0x78, !PT ;  /* 0x0000000c0a137812 */ /* 0x000fe400078e7813 */
[----:B------:R-:W-:Y:S01]  /*0530*/  LOP3.LUT R11, R0, 0xfffffffc, RZ, 0xc0, !PT ;  /* 0xfffffffc000b7812 */ /* 0x000fe200078ec0ff */
[----:B--2---:R-:W-:Y:S01]  /*0540*/  IMAD R7, R13, R12, UR8 ;  /* 0x000000080d077e24 */ /* 0x004fe2000f8e020c */
[----:B-1----:R-:W-:Y:S02]  /*0550*/  I2FP.F32.U32 R13, R4 ;  /* 0x00000004000d7245 */ /* 0x002fe40000201000 */
[----:B------:R-:W-:Y:S01]  /*0560*/  SHF.R.S32.HI R0, RZ, 0x1f, R3 ;  /* 0x0000001fff007819 */ /* 0x000fe20000011403 */
[----:B------:R-:W-:Y:S02]  /*0570*/  IMAD.IADD R12, R10, 0x1, -R11 ;  /* 0x000000010a0c7824 */ /* 0x000fe400078e0a0b */
[----:B------:R-:W-:Y:S01]  /*0580*/  FMUL R13, R13, UR4 ;  /* 0x000000040d0d7c20 */ /* 0x000fe20008400000 */
[----:B------:R-:W-:Y:S01]  /*0590*/  LEA.HI R0, R0, R3, RZ, 0x2 ;  /* 0x0000000300007211 */ /* 0x000fe200078f10ff */
[----:B------:R-:W-:Y:S01]  /*05a0*/  UMOV UR4, 0x20 ;  /* 0x0000002000047882 */ /* 0x000fe20000000000 */
[----:B------:R-:W-:Y:S01]  /*05b0*/  ISETP.NE.AND P4, PT, R12, R7, PT ;  /* 0x000000070c00720c */ /* 0x000fe20003f85270 */
[----:B------:R-:W-:-:S04]  /*05c0*/  @!UP0 UIADD3 UR4, -UR4, 0x100000, URZ ;  /* 0x0010000004048890 */ /* 0x000fc8000fffe13f */
[----:B------:R-:W-:Y:S02]  /*05d0*/  @!UP0 USHF.L.U32 UR5, UR4, 0xb, URZ ;  /* 0x0000000b04058899 */ /* 0x000fe4000800063f */
[----:B------:R-:W-:Y:S01]  /*05e0*/  @!UP0 USHF.L.U32 UR4, UR4, 0x1, URZ ;  /* 0x0000000104048899 */ /* 0x000fe2000800063f */
[----:B------:R-:W-:Y:S01]  /*05f0*/  LOP3.LUT R0, R0, 0xfffffffc, RZ, 0xc0, !PT ;  /* 0xfffffffc00007812 */ /* 0x000fe200078ec0ff */
[----:B------:R-:W0:Y:S04]  /*0600*/  F2I.U32.TRUNC.NTZ R13, R13 ;  /* 0x0000000d000d7305 */ /* 0x000e28000020f000 */
[----:B------:R-:W-:Y:S01]  /*0610*/  IMAD.IADD R3, R3, 0x1, -R0 ;  /* 0x0000000103037824 */ /* 0x000fe200078e0a00 */
[----:B---3--:R-:W-:Y:S01]  /*0620*/  @!UP0 ULEA UR6, UR7, UR6, 0x18 ;  /* 0x0000000607068291 */ /* 0x008fe2000f8ec03f */
[----:B------:R-:W-:Y:S01]  /*0630*/  VOTEU.ALL UP0, P0 ;  /* 0x00000000003f7886 */ /* 0x000fe20000000000 */
[----:B------:R-:W-:Y:S01]  /*0640*/  LOP3.LUT P0, RZ, R8, 0x7, RZ, 0xc0, !PT ;  /* 0x0000000708ff7812 */ /* 0x000fe2000780c0ff */
[----:B------:R-:W-:Y:S01]  /*0650*/  VIADD R8, R2, 0xffffffff ;  /* 0xffffffff02087836 */ /* 0x000fe20000000000 */
[----:B------:R-:W-:-:S02]  /*0660*/  @P4 SHF.R.S32.HI R0, RZ, 0x1f, R19 ;  /* 0x0000001fff004819 */ /* 0x000fc40000011413 */
[C---:B------:R-:W-:Y:S02]  /*0670*/  ISETP.NE.AND P1, PT, R3.reuse, 0x3, PT ;  /* 0x000000030300780c */ /* 0x040fe40003f25270 */
[----:B------:R-:W-:Y:S01]  /*0680*/  @P4 LEA.HI R0, R0, R19, RZ, 0x2 ;  /* 0x0000001300004211 */ /* 0x000fe200078f10ff */
[----:B0-----:R-:W-:Y:S01]  /*0690*/  IMAD.MOV R23, RZ, RZ, -R13 ;  /* 0x000000ffff177224 */ /* 0x001fe200078e0a0d */
[----:B------:R-:W-:Y:S01]  /*06a0*/  ISETP.EQ.OR P1, PT, R3, RZ, !P1 ;  /* 0x000000ff0300720c */ /* 0x000fe20004f22670 */
[----:B------:R-:W0:Y:S02]  /*06b0*/  FENCE.VIEW.ASYNC.S ;  /* 0x00000000000073c6 */ /* 0x000e240000000000 */
[----:B0-----:R0:W1:Y:S01]  /*06c0*/  @!UP0 SYNCS.EXCH.64 URZ, [UR6+0x30], UR4 ;  /* 0x00003004063f85b2 */ /* 0x0010620008000100 */
[----:B------:R-:W-:Y:S01]  /*06d0*/  @P4 SHF.R.S32.HI R0, RZ, 0x2, R0 ;  /* 0x00000002ff004819 */ /* 0x000fe20000011400 */
[----:B-----5:R-:W-:Y:S01]  /*06e0*/  IMAD R11, R9, R23, R4 ;  /* 0x00000017090b7224 */ /* 0x020fe200078e0204 */
[----:B------:R-:W-:-:S02]  /*06f0*/  ISETP.LT.U32.AND P0, PT, R19, 0x4, !P0 ;  /* 0x000000041300780c */ /* 0x000fc40004701070 */
[----:B------:R-:W-:Y:S02]  /*0700*/  ISETP.EQ.AND P1, PT, R2, RZ, P1 ;  /* 0x000000ff0200720c */ /* 0x000fe40000f22270 */
[----:B------:R-:W-:Y:S02]  /*0710*/  @P4 ISETP.NE.AND P5, PT, R0, R11, PT ;  /* 0x0000000b0000420c */ /* 0x000fe40003fa5270 */
[----:B------:R-:W-:Y:S02]  /*0720*/  ISETP.GE.U32.AND P6, PT, R8, 0x2, PT ;  /* 0x000000020800780c */ /* 0x000fe40003fc6070 */
[----:B------:R-:W-:Y:S02]  /*0730*/  SEL R11, RZ, 0x1, !P0 ;  /* 0x00000001ff0b7807 */ /* 0x000fe40004000000 */
[----:B------:R-:W-:Y:S02]  /*0740*/  @P4 SEL R22, RZ, 0x1, P5 ;  /* 0x00000001ff164807 */ /* 0x000fe40002800000 */
[----:B------:R-:W-:Y:S01]  /*0750*/  SEL R18, RZ, 0x1, !P1 ;  /* 0x00000001ff127807 */ /* 0x000fe20004800000 */
[----:B------:R0:W2:Y:S01]  /*0760*/  @!UP1 SYNCS.EXCH.64 URZ, [UR6+0x38], UR4 ;  /* 0x00003804063f95b2 */ /* 0x0000a20008000100 */
[----:B------:R-:W-:Y:S01]  /*0770*/  LOP3.LUT R22, R22, R11, RZ, 0xc0, !PT ;  /* 0x0000000b16167212 */ /* 0x000fe200078ec0ff */
[----:B------:R-:W-:Y:S01]  /*0780*/  NOP ;  /* 0x0000000000007918 */ /* 0x000fe20000000000 */
[----:B------:R-:W-:-:S02]  /*0790*/  LOP3.LUT R0, R95, 0x7f, RZ, 0xc0, !PT ;  /* 0x0000007f5f007812 */ /* 0x000fc400078ec0ff */
[----:B------:R-:W-:Y:S01]  /*07a0*/  SEL R18, R18, 0x2, P6 ;  /* 0x0000000212127807 */ /* 0x000fe20003000000 */
[----:B0-----:R-:W-:Y:S06]  /*07b0*/  @!P2 BRA `(.L_x_3) ;  /* 0x000000000008a947 */ /* 0x001fec0003800000 */
[----:B-12-4-:R-:W-:Y:S01]  /*07c0*/  UCGABAR_ARV ;  /* 0x00000000000079c7 */ /* 0x016fe20008000000 */
[----:B------:R-:W-:Y:S05]  /*07d0*/  BRA `(.L_x_4) ;  /* 0x0000000000047947 */ /* 0x000fea0003800000 */
.L_x_3:
[----:B-12-4-:R-:W-:Y:S01]  /*07e0*/  NOP ;  /* 0x0000000000007918 */ /* 0x016fe20000000000 */
.L_x_4:
[----:B------:R-:W0:Y:S01]  /*07f0*/  LDC R2, c[0x0][0x65c] ;  /* 0x00019700ff027b82 */ /* 0x000e220000000800 */
[----:B------:R-:W-:Y:S02]  /*0800*/  IMAD.U32 R10, RZ, RZ, UR8 ;  /* 0x00000008ff0a7e24 */ /* 0x000fe4000f8e00ff */
[----:B------:R-:W-:Y:S01]  /*0810*/  IMAD.MOV.U32 R11, RZ, RZ, RZ ;  /* 0x000000ffff0b7224 */ /* 0x000fe200078e00ff */
[----:B0-----:R-:W-:-:S04]  /*0820*/  ISETP.NE.AND P1, PT, R2, 0x1, PT ;  /* 0x000000010200780c */ /* 0x001fc80003f25270 */
[----:B------:R-:W-:-:S09]  /*0830*/  P2R R5, PR, RZ, 0x2 ;  /* 0x00000002ff057803 */ /* 0x000fd20000000000 */
[----:B------:R-:W0:Y:S01]  /*0840*/  @P1 LDC R17, c[0x0][0x10] ;  /* 0x00000400ff111b82 */ /* 0x000e220000000800 */
[----:B------:R-:W-:Y:S02]  /*0850*/  @P1 IMAD.MOV.U32 R5, RZ, RZ, RZ ;  /* 0x000000ffff051224 */ /* 0x000fe400078e00ff */
[----:B------:R-:W-:-:S05]  /*0860*/  @P1 IMAD.MOV.U32 R15, RZ, RZ, RZ ;  /* 0x000000ffff0f1224 */ /* 0x000fca00078e00ff */
[----:B------:R-:W1:Y:S01]  /*0870*/  @!P1 LDC R13, c[0x0][0xc] ;  /* 0x00000300ff0d9b82 */ /* 0x000e620000000800 */
[----:B------:R-:W-:Y:S01]  /*0880*/  ULDC UR4, c[0x0][0xc] ;  /* 0x0000030000047ab9 */ /* 0x000fe20000000800 */
[----:B------:R-:W-:Y:S01]  /*0890*/  ULDC UR5, c[0x0][0x10] ;  /* 0x0000040000057ab9 */ /* 0x000fe20000000800 */
[----:B------:R-:W-:Y:S01]  /*08a0*/  ULDC UR6, c[0x0][0x14] ;  /* 0x0000050000067ab9 */ /* 0x000fe20000000800 */
[----:B------:R-:W-:-:S04]  /*08b0*/  UIMAD.WIDE.U32 UR4, UR4, UR5, URZ ;  /* 0x00000005040472a5 */ /* 0x000fc8000f8e003f */
[----:B------:R-:W-:Y:S02]  /*08c0*/  UIMAD.WIDE.U32 UR36, UR4, UR6, URZ ;  /* 0x00000006042472a5 */ /* 0x000fe4000f8e003f */
[----:B------:R-:W-:-:S04]  /*08d0*/  UIMAD UR42, UR5, UR6, URZ ;  /* 0x00000006052a72a4 */ /* 0x000fc8000f8e023f */
[----:B------:R-:W-:Y:S01]  /*08e0*/  UIADD3 UR42, UR37, UR42, URZ ;  /* 0x0000002a252a7290 */ /* 0x000fe2000fffe03f */
[----:B0-----:R-:W-:-:S04]  /*08f0*/  @P1 IMAD.WIDE.U32 R16, R17, UR8, R4 ;  /* 0x0000000811101c25 */ /* 0x001fc8000f8e0004 */
[----:B------:R-:W-:Y:S02]  /*0900*/  @P1 IMAD.IADD R17, R17, 0x1, R15 ;  /* 0x0000000111111824 */ /* 0x000fe400078e020f */
[----:B-1----:R-:W-:-:S04]  /*0910*/  @!P1 IMAD.WIDE.U32 R10, R4, R13, R10 ;  /* 0x0000000d040a9225 */ /* 0x002fc800078e000a */
[----:B------:R-:W-:Y:S02]  /*0920*/  @!P1 IMAD.MOV.U32 R16, RZ, RZ, R10 ;  /* 0x000000ffff109224 */ /* 0x000fe400078e000a */
[----:B------:R-:W-:Y:S01]  /*0930*/  @!P1 IMAD.MOV.U32 R17, RZ, RZ, R11 ;  /* 0x000000ffff119224 */ /* 0x000fe200078e000b */
[----:B------:R-:W-:Y:S06]  /*0940*/  @!P2 BRA `(.L_x_5) ;  /* 0x00000000000ca947 */ /* 0x000fec0003800000 */
[----:B------:R-:W-:Y:S01]  /*0950*/  UCGABAR_WAIT ;  /* 0x0000000000007dc7 */ /* 0x000fe20008000000 */
[----:B------:R-:W-:Y:S01]  /*0960*/  CCTL.IVALL ;  /* 0x00000000ff00798f */ /* 0x000fe20002000000 */
[----:B------:R-:W-:Y:S05]  /*0970*/  BRA `(.L_x_6) ;  /* 0x0000000000047947 */ /* 0x000fea0003800000 */
.L_x_5:
[----:B------:R-:W-:Y:S06]  /*0980*/  BAR.SYNC.DEFER_BLOCKING 0x0 ;  /* 0x0000000000007b1d */ /* 0x000fec0000010000 */
.L_x_6:
[----:B------:R-:W-:Y:S05]  /*0990*/  @!P3 BRA `(.L_x_7) ;  /* 0x0000005c0098b947 */ /* 0x000fea0003800000 */
[----:B------:R-:W-:-:S13]  /*09a0*/  ISETP.GT.U32.AND P0, PT, R8, 0x1, PT ;  /* 0x000000010800780c */ /* 0x000fda0003f04070 */
[----:B------:R-:W-:Y:S05]  /*09b0*/  @P0 EXIT ;  /* 0x000000000000094d */ /* 0x000fea0003800000 */
[----:B------:R-:W-:Y:S01]  /*09c0*/  ULDC.64 UR4, c[0x0][0x650] ;  /* 0x0001940000047ab9 */ /* 0x000fe20000000a00 */
[----:B------:R-:W-:Y:S01]  /*09d0*/  PRMT R3, RZ, 0x7610, R3 ;  /* 0x00007610ff037816 */ /* 0x000fe20000000003 */
[----:B------:R-:W-:Y:S01]  /*09e0*/  IMAD.MOV.U32 R103, RZ, RZ, -0x1 ;  /* 0xffffffffff677424 */ /* 0x000fe200078e00ff */
[----:B------:R-:W-:Y:S01]  /*09f0*/  ISETP.GE.U32.AND P0, PT, R16, UR4, PT ;  /* 0x0000000410007c0c */ /* 0x000fe2000bf06070 */
[----:B------:R-:W-:Y:S02]  /*0a00*/  IMAD.MOV.U32 R100, RZ, RZ, -0x1 ;  /* 0xffffffffff647424 */ /* 0x000fe400078e00ff */
[----:B------:R-:W-:Y:S01]  /*0a10*/  IMAD.MOV.U32 R101, RZ, RZ, -0x1 ;  /* 0xffffffffff657424 */ /* 0x000fe200078e00ff */
[----:B------:R-:W-:-:S13]  /*0a20*/  ISETP.GE.U32.AND.EX P0, PT, R17, UR5, PT, P0 ;  /* 0x0000000511007c0c */ /* 0x000fda000bf06100 */
[----:B------:R-:W-:Y:S05]  /*0a30*/  @P0 BRA `(.L_x_8) ;  /* 0x0000000400280947 */ /* 0x000fea0003800000 */
[----:B------:R-:W0:Y:S01]  /*0a40*/  LDC.64 R24, c[0x0][0x628] ;  /* 0x00018a00ff187b82 */ /* 0x000e220000000a00 */
[----:B------:R-:W-:Y:S02]  /*0a50*/  IMAD.MOV.U32 R10, RZ, RZ, R16 ;  /* 0x000000ffff0a7224 */ /* 0x000fe400078e0010 */
[----:B------:R-:W-:-:S05]  /*0a60*/  IMAD.MOV.U32 R11, RZ, RZ, R17 ;  /* 0x000000ffff0b7224 */ /* 0x000fca00078e0011 */
[----:B------:R-:W1:Y:S08]  /*0a70*/  LDC R8, c[0x0][0x630] ;  /* 0x00018c00ff087b82 */ /* 0x000e700000000800 */
[----:B------:R-:W2:Y:S01]  /*0a80*/  LDC.64 R26, c[0x0][0x620] ;  /* 0x00018800ff1a7b82 */ /* 0x000ea20000000a00 */
[----:B0-----:R-:W-:-:S04]  /*0a90*/  ISETP.NE.U32.AND P0, PT, R24, RZ, PT ;  /* 0x000000ff1800720c */ /* 0x001fc80003f05070 */
[----:B------:R-:W-:-:S13]  /*0aa0*/  ISETP.NE.AND.EX P0, PT, R25, RZ, PT, P0 ;  /* 0x000000ff1900720c */ /* 0x000fda0003f05300 */
[----:B-12---:R-:W-:Y:S05]  /*0ab0*/  @!P0 BRA `(.L_x_9) ;  /* 0x0000000000288947 */ /* 0x006fea0003800000 */
[----:B------:R-:W0:Y:S02]  /*0ac0*/  LDC R3, c[0x0][0x634] ;  /* 0x00018d00ff037b82 */ /* 0x000e240000000800 */
[----:B0-----:R-:W-:-:S05]  /*0ad0*/  IADD3 R3, P0, R16, R3, RZ ;  /* 0x0000000310037210 */ /* 0x001fca0007f1e0ff */
[----:B------:R-:W-:-:S04]  /*0ae0*/  IMAD.X R21, RZ, RZ, R17, P0 ;  /* 0x000000ffff157224 */ /* 0x000fc800000e0611 */
[----:B------:R-:W-:-:S04]  /*0af0*/  IMAD.WIDE.U32 R10, R21, R24, RZ ;  /* 0x00000018150a7225 */ /* 0x000fc800078e00ff */
[----:B------:R-:W-:-:S04]  /*0b00*/  IMAD.WIDE.U32 R12, P0, R3, R25, R10 ;  /* 0x00000019030c7225 */ /* 0x000fc8000780000a */
[----:B------:R-:W-:-:S04]  /*0b10*/  IMAD.WIDE.U32 R10, R3, R24, RZ ;  /* 0x00000018030a7225 */ /* 0x000fc800078e00ff */
[----:B------:R-:W-:Y:S01]  /*0b20*/  IMAD.X R15, RZ, RZ, RZ, P0 ;  /* 0x000000ffff0f7224 */ /* 0x000fe200000e06ff */
[----:B------:R-:W-:Y:S01]  /*0b30*/  IADD3 RZ, P0, R11, R12, RZ ;  /* 0x0000000c0bff7210 */ /* 0x000fe20007f1e0ff */
[----:B------:R-:W-:-:S04]  /*0b40*/  IMAD.MOV.U32 R14, RZ, RZ, R13 ;  /* 0x000000ffff0e7224 */ /* 0x000fc800078e000d */
[----:B------:R-:W-:-:S08]  /*0b50*/  IMAD.WIDE.U32.X R10, R21, R25, R14, P0 ;  /* 0x00000019150a7225 */ /* 0x000fd000000e040e */
.L_x_9:
[----:B------:R-:W0:Y:S01]  /*0b60*/  LDC.64 R30, c[0x0][0x640] ;  /* 0x00019000ff1e7b82 */ /* 0x000e220000000a00 */
[-CC-:B------:R-:W-:Y:S02]  /*0b70*/  SHF.R.U64 R101, R10, R8.reuse, R11.reuse ;  /* 0x000000080a657219 */ /* 0x180fe4000000120b */
[----:B------:R-:W-:Y:S02]  /*0b80*/  SHF.R.U32.HI R3, RZ, R8, R11 ;  /* 0x00000008ff037219 */ /* 0x000fe4000001160b */
[----:B------:R-:W-:-:S03]  /*0b90*/  IADD3 R5, P0, RZ, -R101, RZ ;  /* 0x80000065ff057210 */ /* 0x000fc60007f1e0ff */
[----:B------:R-:W1:Y:S02]  /*0ba0*/  LDC R12, c[0x0][0x618] ;  /* 0x00018600ff0c7b82 */ /* 0x000e640000000800 */
[----:B------:R-:W-:Y:S02]  /*0bb0*/  IMAD.X R3, RZ, RZ, ~R3, P0 ;  /* 0x000000ffff037224 */ /* 0x000fe400000e0e03 */
[----:B------:R-:W-:-:S04]  /*0bc0*/  IMAD.WIDE.U32 R10, R5, R26, R16 ;  /* 0x0000001a050a7225 */ /* 0x000fc800078e0010 */
[----:B------:R-:W2:Y:S01]  /*0bd0*/  LDC R20, c[0x0][0x608] ;  /* 0x00018200ff147b82 */ /* 0x000ea20000000800 */
[----:B------:R-:W-:Y:S02]  /*0be0*/  IMAD R8, R3, R26, RZ ;  /* 0x0000001a03087224 */ /* 0x000fe400078e02ff */
[----:B------:R-:W-:Y:S02]  /*0bf0*/  IMAD.MOV.U32 R3, RZ, RZ, -0x1 ;  /* 0xffffffffff037424 */ /* 0x000fe400078e00ff */
[----:B------:R-:W-:Y:S02]  /*0c00*/  IMAD R5, R5, R27, R8 ;  /* 0x0000001b05057224 */ /* 0x000fe400078e0208 */
[----:B------:R-:W-:Y:S01]  /*0c10*/  IMAD R26, R9, R23, R4 ;  /* 0x00000017091a7224 */ /* 0x000fe200078e0204 */
[----:B------:R-:W3:Y:S01]  /*0c20*/  LDC R28, c[0x0][0x658] ;  /* 0x00019600ff1c7b82 */ /* 0x000ee20000000800 */
[----:B------:R-:W-:Y:S01]  /*0c30*/  IMAD.IADD R5, R11, 0x1, R5 ;  /* 0x000000010b057824 */ /* 0x000fe200078e0205 */
[----:B0-----:R-:W-:Y:S01]  /*0c40*/  ISETP.NE.U32.AND P0, PT, R30, RZ, PT ;  /* 0x000000ff1e00720c */ /* 0x001fe20003f05070 */
[----:B------:R-:W-:-:S03]  /*0c50*/  IMAD.MOV.U32 R23, RZ, RZ, 0x1 ;  /* 0x00000001ff177424 */ /* 0x000fc600078e00ff */
[----:B------:R-:W-:Y:S02]  /*0c60*/  ISETP.NE.AND.EX P0, PT, R31, RZ, PT, P0 ;  /* 0x000000ff1f00720c */ /* 0x000fe40003f05300 */
[----:B------:R-:W0:Y:S01]  /*0c70*/  LDC R24, c[0x0][0x600] ;  /* 0x00018000ff187b82 */ /* 0x000e220000000800 */
[-CC-:B-1----:R-:W-:Y:S02]  /*0c80*/  SHF.R.U64 R14, R10, R12.reuse, R5.reuse ;  /* 0x0000000c0a0e7219 */ /* 0x182fe40000001205 */
[----:B------:R-:W-:-:S05]  /*0c90*/  SHF.R.U32.HI R5, RZ, R12, R5 ;  /* 0x0000000cff057219 */ /* 0x000fca0000011605 */
[----:B------:R-:W1:Y:S01]  /*0ca0*/  LDC R15, c[0x0][0x648] ;  /* 0x00019200ff0f7b82 */ /* 0x000e620000000800 */
[-CC-:B--2---:R-:W-:Y:S02]  /*0cb0*/  SHF.R.U64 R27, R14, R20.reuse, R5.reuse ;  /* 0x000000140e1b7219 */ /* 0x184fe40000001205 */
[----:B------:R-:W-:-:S05]  /*0cc0*/  SHF.R.U32.HI R5, RZ, R20, R5 ;  /* 0x00000014ff057219 */ /* 0x000fca0000011605 */
[----:B------:R-:W2:Y:S01]  /*0cd0*/  LDC R21, c[0x0][0x638] ;  /* 0x00018e00ff157b82 */ /* 0x000ea20000000800 */
[-CC-:B---3--:R-:W-:Y:S02]  /*0ce0*/  SHF.R.U64 R20, R27, R28.reuse, R5.reuse ;  /* 0x0000001c1b147219 */ /* 0x188fe40000001205 */
[-C--:B------:R-:W-:Y:S02]  /*0cf0*/  SHF.L.U32 R3, R3, R28.reuse, RZ ;  /* 0x0000001c03037219 */ /* 0x080fe400000006ff */
[----:B------:R-:W-:Y:S01]  /*0d00*/  SHF.R.U32.HI R5, RZ, R28, R5 ;  /* 0x0000001cff057219 */ /* 0x000fe20000011605 */
[----:B------:R-:W-:Y:S01]  /*0d10*/  IMAD.MOV.U32 R4, RZ, RZ, R20 ;  /* 0x000000ffff047224 */ /* 0x000fe200078e0014 */
[----:B------:R-:W-:Y:S01]  /*0d20*/  LOP3.LUT R12, RZ, R3, RZ, 0x33, !PT ;  /* 0x00000003ff0c7212 */ /* 0x000fe200078e33ff */
[----:B------:R-:W3:Y:S01]  /*0d30*/  LDC R25, c[0x0][0x610] ;  /* 0x00018400ff197b82 */ /* 0x000ee20000000800 */
[----:B------:R-:W-:Y:S05]  /*0d40*/  @!P0 BRA `(.L_x_10) ;  /* 0x0000000000288947 */ /* 0x000fea0003800000 */
[----:B------:R-:W4:Y:S02]  /*0d50*/  LDC R3, c[0x0][0x64c] ;  /* 0x00019300ff037b82 */ /* 0x000f240000000800 */
[----:B----4-:R-:W-:-:S05]  /*0d60*/  IADD3 R3, P0, R20, R3, RZ ;  /* 0x0000000314037210 */ /* 0x010fca0007f1e0ff */
        /* <DEDUP_REMOVED lines=8> */
.L_x_10:
[----:B-1----:R-:W-:Y:S01]  /*0df0*/  SHF.R.U64 R4, R4, R15, R5 ;  /* 0x0000000f04047219 */ /* 0x002fe20000001205 */
[----:B0-----:R-:W-:Y:S01]  /*0e00*/  VIADD R5, R24, 0xffffffff ;  /* 0xffffffff18057836 */ /* 0x001fe20000000000 */
[----:B------:R-:W-:Y:S02]  /*0e10*/  SHF.L.U32 R3, R23, R28, RZ ;  /* 0x0000001c17037219 */ /* 0x000fe400000006ff */
[----:B------:R-:W-:Y:S01]  /*0e20*/  LOP3.LUT R12, R27, R12, RZ, 0xc0, !PT ;  /* 0x0000000c1b0c7212 */ /* 0x000fe200078ec0ff */
[----:B------:R-:W-:Y:S01]  /*0e30*/  IMAD.MOV R8, RZ, RZ, -R4 ;  /* 0x000000ffff087224 */ /* 0x000fe200078e0a04 */
[----:B------:R-:W-:-:S03]  /*0e40*/  SEL R7, R7, R26, !P1 ;  /* 0x0000001a07077207 */ /* 0x000fc60004800000 */
[----:B------:R-:W-:Y:S01]  /*0e50*/  IMAD R12, R3, R4, R12 ;  /* 0x00000004030c7224 */ /* 0x000fe200078e020c */
[----:B------:R-:W-:Y:S01]  /*0e60*/  LOP3.LUT R4, R14, R5, RZ, 0xc0, !PT ;  /* 0x000000050e047212 */ /* 0x000fe200078ec0ff */
[----:B--2---:R-:W-:Y:S02]  /*0e70*/  IMAD R3, R8, R21, R20 ;  /* 0x0000001508037224 */ /* 0x004fe400078e0214 */
[----:B---3--:R-:W-:Y:S02]  /*0e80*/  IMAD R7, R12, R25, R7 ;  /* 0x000000190c077224 */ /* 0x008fe400078e0207 */
[----:B------:R-:W-:Y:S02]  /*0e90*/  IMAD.MOV.U32 R5, RZ, RZ, 0x1 ;  /* 0x00000001ff057424 */ /* 0x000fe400078e00ff */
[----:B------:R-:W-:-:S03]  /*0ea0*/  IMAD R4, R3, R24, R4 ;  /* 0x0000001803047224 */ /* 0x000fc600078e0204 */
[----:B------:R-:W-:Y:S02]  /*0eb0*/  PRMT R3, R5, 0x7610, R3 ;  /* 0x0000761005037816 */ /* 0x000fe40000000003 */
[----:B------:R-:W-:Y:S02]  /*0ec0*/  SEL R100, R4, R7, !P1 ;  /* 0x0000000704647207 */ /* 0x000fe40004800000 */
[----:B------:R-:W-:-:S07]  /*0ed0*/  SEL R103, R7, R4, !P1 ;  /* 0x0000000407677207 */ /* 0x000fce0004800000 */
.L_x_8:
[----:B------:R-:W-:-:S08]  /*0ee0*/  NOP ;  /* 0x0000000000007918 */ /* 0x000fd00000000000 */
[----:B------:R-:W0:Y:S02]  /*0ef0*/  USETMAXREG.TRY_ALLOC.CTAPOOL UP0, 0xe8 ;  /* 0x000000e8000079c8 */ /* 0x000e240008000600 */
[----:B0-----:R-:W-:-:S13]  /*0f00*/  PLOP3.LUT P0, PT, PT, PT, UP0, 0x80, 0x0 ;  /* 0x000000000000781c */ /* 0x001fda0003f0f008 */
[----:B------:R-:W-:Y:S05]  /*0f10*/  @!P0 BRA `(.L_x_8) ;  /* 0xfffffffc00f08947 */ /* 0x000fea000383ffff */
[----:B------:R-:W-:Y:S01]  /*0f20*/  ULDC.64 UR4, c[0x0][0x598] ;  /* 0x0001660000047ab9 */ /* 0x000fe20000000a00 */
[----:B------:R-:W-:Y:S01]  /*0f30*/  ULDC.64 UR38, c[0x0][0x208] ;  /* 0x0000820000267ab9 */ /* 0x000fe20000000a00 */
[----:B------:R-:W-:-:S04]  /*0f40*/  ISETP.NE.U32.AND P0, PT, RZ, UR4, PT ;  /* 0x00000004ff007c0c */ /* 0x000fc8000bf05070 */
[----:B------:R-:W-:-:S13]  /*0f50*/  ISETP.NE.AND.EX P0, PT, RZ, UR5, PT, P0 ;  /* 0x00000005ff007c0c */ /* 0x000fda000bf05300 */
[----:B------:R-:W-:Y:S05]  /*0f60*/  @!P0 BRA `(.L_x_11) ;  /* 0x00000000001c8947 */ /* 0x000fea0003800000 */
[----:B------:R-:W0:Y:S02]  /*0f70*/  LDC.64 R4, c[0x0][0x598] ;  /* 0x00016600ff047b82 */ /* 0x000e240000000a00 */
[----:B0-----:R-:W2:Y:S02]  /*0f80*/  LDG.E.64 R4, desc[UR38][R4.64] ;  /* 0x0000002604047981 */ /* 0x001ea4000c1e1b00 */
[----:B--2---:R-:W-:-:S04]  /*0f90*/  ISETP.NE.U32.AND P0, PT, R4, RZ, PT ;  /* 0x000000ff0400720c */ /* 0x004fc80003f05070 */
[----:B------:R-:W-:-:S13]  /*0fa0*/  ISETP.NE.AND.EX P0, PT, R5, RZ, PT, P0 ;  /* 0x000000ff0500720c */ /* 0x000fda0003f05300 */
[----:B------:R-:W-:Y:S05]  /*0fb0*/  @!P0 BRA `(.L_x_11) ;  /* 0x0000000000088947 */ /* 0x000fea0003800000 */
[----:B------:R0:W5:Y:S01]  /*0fc0*/  LD.E R23, desc[UR38][R4.64] ;  /* 0x0000002604177980 */ /* 0x000162000c101900 */
[----:B------:R-:W-:Y:S05]  /*0fd0*/  BRA `(.L_x_12) ;  /* 0x0000000000247947 */ /* 0x000fea0003800000 */
.L_x_11:
[----:B------:R-:W-:Y:S02]  /*0fe0*/  ULDC.64 UR4, c[0x0][0x588] ;  /* 0x0001620000047ab9 */ /* 0x000fe40000000a00 */
[----:B------:R-:W-:-:S04]  /*0ff0*/  ISETP.NE.U32.AND P0, PT, RZ, UR4, PT ;  /* 0x00000004ff007c0c */ /* 0x000fc8000bf05070 */
[----:B------:R-:W-:-:S13]  /*1000*/  ISETP.NE.AND.EX P0, PT, RZ, UR5, PT, P0 ;  /* 0x00000005ff007c0c */ /* 0x000fda000bf05300 */
[----:B------:R-:W-:Y:S05]  /*1010*/  @!P0 BRA `(.L_x_13) ;  /* 0x00000000000c8947 */ /* 0x000fea0003800000 */
[----:B------:R-:W0:Y:S02]  /*1020*/  LDC.64 R4, c[0x0][0x588] ;  /* 0x00016200ff047b82 */ /* 0x000e240000000a00 */
[----:B0-----:R1:W5:Y:S01]  /*1030*/  LDG.E R23, desc[UR38][R4.64] ;  /* 0x0000002604177981 */ /* 0x001362000c1e1900 */
[----:B------:R-:W-:Y:S05]  /*1040*/  BRA `(.L_x_12) ;  /* 0x0000000000087947 */ /* 0x000fea0003800000 */
.L_x_13:
[----:B------:R-:W-:Y:S02]  /*1050*/  ULDC UR4, c[0x0][0x580] ;  /* 0x0001600000047ab9 */ /* 0x000fe40000000800 */
[----:B------:R-:W-:-:S07]  /*1060*/  IMAD.U32 R23, RZ, RZ, UR4 ;  /* 0x00000004ff177e24 */ /* 0x000fce000f8e00ff */
.L_x_12:
[----:B------:R-:W-:Y:S02]  /*1070*/  ULDC.64 UR4, c[0x0][0x5a0] ;  /* 0x0001680000047ab9 */ /* 0x000fe40000000a00 */
[----:B------:R-:W-:-:S04]  /*1080*/  ISETP.NE.U32.AND P0, PT, RZ, UR4, PT ;  /* 0x00000004ff007c0c */ /* 0x000fc8000bf05070 */
[----:B------:R-:W-:-:S13]  /*1090*/  ISETP.NE.AND.EX P0, PT, RZ, UR5, PT, P0 ;  /* 0x00000005ff007c0c */ /* 0x000fda000bf05300 */
[----:B------:R-:W-:Y:S05]  /*10a0*/  @!P0 BRA `(.L_x_14) ;  /* 0x00000000001c8947 */ /* 0x000fea0003800000 */
[----:B01----:R-:W0:Y:S02]  /*10b0*/  LDC.64 R4, c[0x0][0x5a0] ;  /* 0x00016800ff047b82 */ /* 0x003e240000000a00 */
[----:B0-----:R-:W2:Y:S02]  /*10c0*/  LDG.E.64 R4, desc[UR38][R4.64] ;  /* 0x0000002604047981 */ /* 0x001ea4000c1e1b00 */
[----:B--2---:R-:W-:-:S04]  /*10d0*/  ISETP.NE.U32.AND P0, PT, R4, RZ, PT ;  /* 0x000000ff0400720c */ /* 0x004fc80003f05070 */
[----:B------:R-:W-:-:S13]  /*10e0*/  ISETP.NE.AND.EX P0, PT, R5, RZ, PT, P0 ;  /* 0x000000ff0500720c */ /* 0x000fda0003f05300 */
[----:B------:R-:W-:Y:S05]  /*10f0*/  @!P0 BRA `(.L_x_14) ;  /* 0x0000000000088947 */ /* 0x000fea0003800000 */
[----:B------:R0:W5:Y:S01]  /*1100*/  LD.E R90, desc[UR38][R4.64] ;  /* 0x00000026045a7980 */ /* 0x000162000c101900 */
[----:B------:R-:W-:Y:S05]  /*1110*/  BRA `(.L_x_15) ;  /* 0x0000000000247947 */ /* 0x000fea0003800000 */
.L_x_14:
[----:B------:R-:W-:Y:S02]  /*1120*/  ULDC.64 UR4, c[0x0][0x590] ;  /* 0x0001640000047ab9 */ /* 0x000fe40000000a00 */
[----:B------:R-:W-:-:S04]  /*1130*/  ISETP.NE.U32.AND P0, PT, RZ, UR4, PT ;  /* 0x00000004ff007c0c */ /* 0x000fc8000bf05070 */
[----:B------:R-:W-:-:S13]  /*1140*/  ISETP.NE.AND.EX P0, PT, RZ, UR5, PT, P0 ;  /* 0x00000005ff007c0c */ /* 0x000fda000bf05300 */
[----:B------:R-:W-:Y:S05]  /*1150*/  @!P0 BRA `(.L_x_16) ;  /* 0x00000000000c8947 */ /* 0x000fea0003800000 */
[----:B------:R-:W2:Y:S02]  /*1160*/  LDC.64 R90, c[0x0][0x590] ;  /* 0x00016400ff5a7b82 */ /* 0x000ea40000000a00 */
[----:B--2---:R2:W5:Y:S01]  /*1170*/  LDG.E R90, desc[UR38][R90.64] ;  /* 0x000000265a5a7981 */ /* 0x004562000c1e1900 */
[----:B------:R-:W-:Y:S05]  /*1180*/  BRA `(.L_x_15) ;  /* 0x0000000000087947 */ /* 0x000fea0003800000 */
.L_x_16:
[----:B------:R-:W-:Y:S02]  /*1190*/  ULDC UR4, c[0x0][0x584] ;  /* 0x0001610000047ab9 */ /* 0x000fe40000000800 */
[----:B------:R-:W-:-:S07]  /*11a0*/  IMAD.U32 R90, RZ, RZ, UR4 ;  /* 0x00000004ff5a7e24 */ /* 0x000fce000f8e00ff */
.L_x_15:
[----:B------:R-:W-:-:S13]  /*11b0*/  LOP3.LUT P0, RZ, R3, 0xff, RZ, 0xc0, !PT ;  /* 0x000000ff03ff7812 */ /* 0x000fda000780c0ff */
[----:B------:R-:W-:Y:S05]  /*11c0*/  @!P0 EXIT ;  /* 0x000000000000894d */ /* 0x000fea0003800000 */
[----:B------:R-:W3:Y:S01]  /*11d0*/  LDC R93, c[0x0][0x658] ;  /* 0x00019600ff5d7b82 */ /* 0x000ee20000000800 */
[----:B------:R-:W-:Y:S01]  /*11e0*/  LOP3.LUT R6, R6, 0x1, RZ, 0xc0, !PT ;  /* 0x0000000106067812 */ /* 0x000fe200078ec0ff */
[----:B------:R-:W-:Y:S01]  /*11f0*/  ULDC.64 UR6, c[0x0][0x288] ;  /* 0x0000a20000067ab9 */ /* 0x000fe20000000a00 */
[----:B------:R-:W-:Y:S01]  /*1200*/  SHF.R.U32.HI R3, RZ, 0x2, R95 ;  /* 0x00000002ff037819 */ /* 0x000fe2000001165f */
[----:B------:R-:W-:Y:S01]  /*1210*/  UIADD3 UR4, UR7, 0x3f, URZ ;  /* 0x0000003f07047890 */ /* 0x000fe2000fffe03f */
[----:B------:R-:W-:Y:S01]  /*1220*/  SHF.R.U32.HI R0, RZ, 0x1, R0 ;  /* 0x00000001ff007819 */ /* 0x000fe20000011600 */
[----:B------:R-:W-:Y:S01]  /*1230*/  IMAD.SHL.U32 R88, R6, 0x40, RZ ;  /* 0x0000004006587824 */ /* 0x000fe200078e00ff */
[----:B------:R-:W-:Y:S01]  /*1240*/  LOP3.LUT R3, R3, 0x7, RZ, 0xc0, !PT ;  /* 0x0000000703037812 */ /* 0x000fe200078ec0ff */
[----:B01----:R-:W0:Y:S01]  /*1250*/  LDC.64 R4, c[0x0][0x5c8] ;  /* 0x00017200ff047b82 */ /* 0x003e220000000a00 */
[----:B------:R-:W-:Y:S01]  /*1260*/  USHF.R.S32.HI UR5, URZ, 0x1f, UR4 ;  /* 0x0000001f3f057899 */ /* 0x000fe20008011404 */
[----:B------:R-:W-:Y:S01]  /*1270*/  LOP3.LUT R0, R0, 0x30, RZ, 0xc0, !PT ;  /* 0x0000003000007812 */ /* 0x000fe200078ec0ff */
[----:B------:R-:W-:Y:S01]  /*1280*/  IMAD.MOV.U32 R8, RZ, RZ, 0x1 ;  /* 0x00000001ff087424 */ /* 0x000fe200078e00ff */
[--C-:B------:R-:W-:Y:S01]  /*1290*/  LOP3.LUT R88, R88, 0x40, R3.reuse, 0xe2, !PT ;  /* 0x0000004058587812 */ /* 0x100fe200078ee203 */
[----:B------:R-:W-:Y:S01]  /*12a0*/  ULEA.HI UR5, UR5, UR4, URZ, 0x6 ;  /* 0x0000000405057291 */ /* 0x000fe2000f8f303f */
[-C--:B------:R-:W-:Y:S01]  /*12b0*/  IADD3 R3, RZ, -R0.reuse, -R3 ;  /* 0x80000000ff037210 */ /* 0x080fe20007ffe803 */
[----:B------:R-:W-:Y:S01]  /*12c0*/  IMAD.U32 R7, RZ, RZ, UR6 ;  /* 0x00000006ff077e24 */ /* 0x000fe2000f8e00ff */
[----:B------:R-:W1:Y:S01]  /*12d0*/  LDC R97, c[0x0][0x600] ;  /* 0x00018000ff617b82 */ /* 0x000e620000000800 */
[----:B------:R-:W-:Y:S01]  /*12e0*/  LOP3.LUT R88, R88, R0, RZ, 0xfc, !PT ;  /* 0x0000000058587212 */ /* 0x000fe200078efcff */
[----:B------:R-:W-:Y:S01]  /*12f0*/  IMAD.MOV.U32 R0, RZ, RZ, -0x1 ;  /* 0xffffffffff007424 */ /* 0x000fe200078e00ff */
[----:B------:R-:W-:Y:S01]  /*1300*/  USHF.R.S32.HI UR43, URZ, 0x6, UR5 ;  /* 0x000000063f2b7899 */ /* 0x000fe20008011405 */
[C---:B------:R-:W-:Y:S01]  /*1310*/  LOP3.LUT R94, R95.reuse, 0x3, RZ, 0xc0, !PT ;  /* 0x000000035f5e7812 */ /* 0x040fe200078ec0ff */
[----:B------:R-:W-:Y:S01]  /*1320*/  IMAD R3, R6, -0x40, R3 ;  /* 0xffffffc006037824 */ /* 0x000fe200078e0203 */
[C---:B------:R-:W-:Y:S01]  /*1330*/  LOP3.LUT R96, R95.reuse, 0x80, RZ, 0xc0, !PT ;  /* 0x000000805f607812 */ /* 0x040fe200078ec0ff */
[----:B------:R-:W-:Y:S01]  /*1340*/  UISETP.LT.AND UP0, UPT, UR43, 0x1, UPT ;  /* 0x000000012b00788c */ /* 0x000fe2000bf01270 */
[-C--:B---3--:R-:W-:Y:S01]  /*1350*/  SHF.L.U32 R0, R0, R93.reuse, RZ ;  /* 0x0000005d00007219 */ /* 0x088fe200000006ff */
[----:B------:R-:W-:Y:S01]  /*1360*/  ULDC UR4, c[0x0][0x284] ;  /* 0x0000a10000047ab9 */ /* 0x000fe20000000800 */
[----:B------:R-:W-:Y:S01]  /*1370*/  IMAD R94, R94, -0x2, R7 ;  /* 0xfffffffe5e5e7824 */ /* 0x000fe200078e0207 */
[----:B------:R-:W-:Y:S01]  /*1380*/  USEL UR44, UR43, 0x1, UP0 ;  /* 0x000000012b2c7887 */ /* 0x000fe20008000000 */
[----:B------:R-:W-:Y:S01]  /*1390*/  SHF.L.U32 R93, R8, R93, RZ ;  /* 0x0000005d085d7219 */ /* 0x000fe200000006ff */
[----:B------:R-:W-:Y:S01]  /*13a0*/  IMAD.SHL.U32 R95, R95, 0x2, RZ ;  /* 0x000000025f5f7824 */ /* 0x000fe200078e00ff */
[----:B------:R-:W-:Y:S01]  /*13b0*/  LOP3.LUT R102, R18, 0x1, RZ, 0xfc, !PT ;  /* 0x0000000112667812 */ /* 0x000fe200078efcff */
[----:B------:R-:W-:Y:S01]  /*13c0*/  VIADD R99, R3, UR4 ;  /* 0x0000000403637c36 */ /* 0x000fe20008000000 */
[C---:B0-----:R-:W-:Y:S01]  /*13d0*/  SHF.L.U64.HI R92, R4.reuse, 0x3, R5 ;  /* 0x00000003045c7819 */ /* 0x041fe20000010205 */
[----:B--2---:R-:W-:Y:S01]  /*13e0*/  IMAD.SHL.U32 R91, R4, 0x8, RZ ;  /* 0x00000008045b7824 */ /* 0x004fe200078e00ff */
[----:B------:R-:W-:Y:S01]  /*13f0*/  SHF.R.U32.HI R96, RZ, 0x7, R96 ;  /* 0x00000007ff607819 */ /* 0x000fe20000011660 */
[----:B------:R-:W-:Y:S01]  /*1400*/  IMAD.MOV.U32 R89, RZ, RZ, RZ ;  /* 0x000000ffff597224 */ /* 0x000fe200078e00ff */
[----:B------:R-:W-:Y:S01]  /*1410*/  LOP3.LUT R98, RZ, R0, RZ, 0x33, !PT ;  /* 0x00000000ff627212 */ /* 0x000fe200078e33ff */
[----:B------:R-:W-:Y:S01]  /*1420*/  UIADD3 UR44, UR43, -UR44, URZ ;  /* 0x8000002c2b2c7290 */ /* 0x000fe2000fffe03f */
[----:B------:R-:W-:Y:S01]  /*1430*/  UMOV UR40, URZ ;  /* 0x0000003f00287c82 */ /* 0x000fe20008000000 */
[----:B-1----:R-:W-:Y:S01]  /*1440*/  VIADD R97, R97, 0xffffffff ;  /* 0xffffffff61617836 */ /* 0x002fe20000000000 */
[----:B------:R-:W-:-:S09]  /*1450*/  UMOV UR41, URZ ;  /* 0x0000003f00297c82 */ /* 0x000fd20008000000 */
.L_x_162:
[----:B0-----:R-:W0:Y:S01]  /*1460*/  SHFL.IDX PT, R0, R96, RZ, 0x1f ;  /* 0x00001fff60007589 */ /* 0x001e2200000e0000 */
[----:B-1----:R-:W1:Y:S01]  /*1470*/  S2UR UR7, SR_CgaCtaId ;  /* 0x00000000000779c3 */ /* 0x002e620000008800 */
[----:B------:R-:W-:Y:S01]  /*1480*/  UMOV UR6, 0x400 ;  /* 0x0000040000067882 */ /* 0x000fe20000000000 */
[----:B0-----:R-:W-:Y:S01]  /*1490*/  R2UR UR4, R0 ;  /* 0x00000000000472ca */ /* 0x001fe200000e0000 */
[----:B-1----:R-:W-:-:S12]  /*14a0*/  ULEA UR6, UR7, UR6, 0x18 ;  /* 0x0000000607067291 */ /* 0x002fd8000f8ec03f */
[----:B------:R-:W-:-:S04]  /*14b0*/  ULEA.HI UR5, UR4, UR4, URZ, 0x1 ;  /* 0x0000000404057291 */ /* 0x000fc8000f8f083f */
[----:B------:R-:W-:-:S04]  /*14c0*/  ULOP3.LUT UR5, UR5, 0x7fffe, URZ, 0xc0, !UPT ;  /* 0x0007fffe05057892 */ /* 0x000fc8000f8ec03f */
[----:B------:R-:W-:-:S03]  /*14d0*/  UIADD3 UR5, UR4, -UR5, URZ ;  /* 0x8000000504057290 */ /* 0x000fc6000fffe03f */
[----:B------:R-:W-:Y:S01]  /*14e0*/  ULDC UR4, c[0x0][0x28c] ;  /* 0x0000a30000047ab9 */ /* 0x000fe20000000800 */
[----:B------:R-:W-:Y:S01]  /*14f0*/  ULEA UR5, UR5, UR6, 0xd ;  /* 0x0000000605057291 */ /* 0x000fe2000f8e683f */
[----:B------:R-:W-:-:S03]  /*1500*/  ISETP.LT.AND P0, PT, RZ, UR4, PT ;  /* 0x00000004ff007c0c */ /* 0x000fc6000bf01270 */
[----:B------:R-:W-:-:S04]  /*1510*/  UIADD3 UR5, UR5, 0x100, URZ ;  /* 0x0000010005057890 */ /* 0x000fc8000fffe03f */
[----:B------:R-:W-:-:S04]  /*1520*/  USHF.R.U32.HI UR5, URZ, 0x4, UR5 ;  /* 0x000000043f057899 */ /* 0x000fc80008011605 */
[----:B------:R-:W-:-:S04]  /*1530*/  ULOP3.LUT UR5, UR5, 0x3fff, URZ, 0xc0, !UPT ;  /* 0x00003fff05057892 */ /* 0x000fc8000f8ec03f */
[----:B------:R-:W-:Y:S01]  /*1540*/  ULOP3.LUT UR45, UR5, 0x10000, URZ, 0xfc, !UPT ;  /* 0x00010000052d7892 */ /* 0x000fe2000f8efc3f */
[----:B--2345:R-:W-:Y:S11]  /*1550*/  @P0 BRA `(.L_x_17) ;  /* 0x0000000000400947 */ /* 0x03cff60003800000 */
[----:B------:R-:W-:Y:S01]  /*1560*/  MOV R0, 0x0 ;  /* 0x0000000000007802 */ /* 0x000fe20000000f00 */
[----:B------:R-:W-:Y:S01]  /*1570*/  ULDC.64 UR4, c[0x4][0x68] ;  /* 0x01001a0000047ab9 */ /* 0x000fe20000000a00 */
[----:B------:R-:W-:Y:S01]  /*1580*/  ULDC.64 UR6, c[0x4][0x8] ;  /* 0x0100020000067ab9 */ /* 0x000fe20000000a00 */
[----:B------:R-:W-:Y:S01]  /*1590*/  IMAD.U32 R4, RZ, RZ, UR4 ;  /* 0x00000004ff047e24 */ /* 0x000fe2000f8e00ff */
[----:B------:R0:W1:Y:S01]  /*15a0*/  LDC.64 R14, c[0x4][R0] ;  /* 0x01000000000e7b82 */ /* 0x0000620000000a00 */
[----:B------:R-:W-:Y:S01]  /*15b0*/  IMAD.U32 R5, RZ, RZ, UR5 ;  /* 0x00000005ff057e24 */ /* 0x000fe2000f8e00ff */
[----:B------:R-:W-:Y:S01]  /*15c0*/  ULDC.64 UR4, c[0x4][0x70] ;  /* 0x01001c0000047ab9 */ /* 0x000fe20000000a00 */
[----:B------:R-:W-:Y:S02]  /*15d0*/  IMAD.U32 R10, RZ, RZ, UR6 ;  /* 0x00000006ff0a7e24 */ /* 0x000fe4000f8e00ff */
[----:B------:R-:W-:Y:S02]  /*15e0*/  IMAD.U32 R6, RZ, RZ, UR4 ;  /* 0x00000004ff067e24 */ /* 0x000fe4000f8e00ff */
[----:B------:R-:W-:-:S02]  /*15f0*/  IMAD.U32 R7, RZ, RZ, UR5 ;  /* 0x00000005ff077e24 */ /* 0x000fc4000f8e00ff */
[----:B------:R-:W-:Y:S02]  /*1600*/  IMAD.U32 R11, RZ, RZ, UR7 ;  /* 0x00000007ff0b7e24 */ /* 0x000fe4000f8e00ff */
[----:B------:R-:W-:Y:S02]  /*1610*/  IMAD.MOV.U32 R8, RZ, RZ, 0x1e1 ;  /* 0x000001e1ff087424 */ /* 0x000fe400078e00ff */
[----:B------:R-:W-:Y:S02]  /*1620*/  IMAD.MOV.U32 R12, RZ, RZ, 0x1 ;  /* 0x00000001ff0c7424 */ /* 0x000fe400078e00ff */
[----:B0-----:R-:W-:-:S07]  /*1630*/  IMAD.MOV.U32 R13, RZ, RZ, RZ ;  /* 0x000000ffff0d7224 */ /* 0x001fce00078e00ff */
[----:B------:R-:W-:-:S07]  /*1640*/  LEPC R20, `(.L_x_17) ;  /* 0x000000001014794e */ /* 0x000fce0000000000 */
[----:B-1---5:R-:W-:Y:S05]  /*1650*/  CALL.ABS.NOINC R14 ;  /* 0x000000000e007343 */ /* 0x022fea0003c00000 */
.L_x_17:
[----:B------:R-:W-:-:S13]  /*1660*/  ISETP.NE.AND P0, PT, R102, 0x3, PT ;  /* 0x000000036600780c */ /* 0x000fda0003f05270 */
[----:B------:R-:W-:Y:S05]  /*1670*/  @!P0 BRA `(.L_x_18) ;  /* 0x0000000000048947 */ /* 0x000fea0003800000 */
[----:B------:R-:W-:Y:S01]  /*1680*/  BPT.TRAP 0x1 ;  /* 0x000000040000795c */ /* 0x000fe20000300000 */
.L_x_18:
[----:B------:R-:W0:Y:S01]  /*1690*/  S2UR UR5, SR_CgaCtaId ;  /* 0x00000000000579c3 */ /* 0x000e220000008800 */
[----:B------:R-:W-:Y:S01]  /*16a0*/  UMOV UR4, 0x400 ;  /* 0x0000040000047882 */ /* 0x000fe20000000000 */
[----:B------:R-:W-:Y:S02]  /*16b0*/  IMAD.U32 R0, RZ, RZ, UR40 ;  /* 0x00000028ff007e24 */ /* 0x000fe4000f8e00ff */
[----:B------:R-:W-:-:S03]  /*16c0*/  IMAD.U32 R3, RZ, RZ, UR41 ;  /* 0x00000029ff037e24 */ /* 0x000fc6000f8e00ff */
[----:B------:R-:W-:Y:S01]  /*16d0*/  SHF.L.U32 R0, R0, 0x1f, RZ ;  /* 0x0000001f00007819 */ /* 0x000fe200000006ff */
[----:B0-----:R-:W-:-:S06]  /*16e0*/  ULEA UR4, UR5, UR4, 0x18 ;  /* 0x0000000405047291 */ /* 0x001fcc000f8ec03f */
[----:B------:R-:W-:-:S04]  /*16f0*/  IMAD.U32 R6, RZ, RZ, UR4 ;  /* 0x00000004ff067e24 */ /* 0x000fc8000f8e00ff */
[----:B------:R-:W-:-:S04]  /*1700*/  IMAD R3, R3, 0x8, R6 ;  /* 0x0000000803037824 */ /* 0x000fc800078e0206 */
[----:B------:R0:W1:Y:S01]  /*1710*/  SYNCS.PHASECHK.TRANS64.TRYWAIT P1, [R3+URZ], R0 ;  /* 0x00000000030075a7 */ /* 0x000062000802017f */
[----:B------:R-:W-:Y:S05]  /*1720*/  @!P0 BRA `(.L_x_19) ;  /* 0x0000000000048947 */ /* 0x000fea0003800000 */
[----:B------:R-:W-:Y:S01]  /*1730*/  BPT.TRAP 0x1 ;  /* 0x000000040000795c */ /* 0x000fe20000300000 */
.L_x_19:
[----:B------:R-:W-:-:S05]  /*1740*/  IMAD.U32 R4, RZ, RZ, UR44 ;  /* 0x0000002cff047e24 */ /* 0x000fca000f8e00ff */
[----:B------:R-:W-:Y:S01]  /*1750*/  ISETP.GE.AND P2, PT, R4, 0x1, PT ;  /* 0x000000010400780c */ /* 0x000fe20003f46270 */
[----:B-1----:R-:W-:-:S12]  /*1760*/  @P1 BRA `(.L_x_20) ;  /* 0x0000000000081947 */ /* 0x002fd80003800000 */
[----:B------:R-:W1:Y:S02]  /*1770*/  SYNCS.PHASECHK.TRANS64.TRYWAIT P1, [R3+URZ], R0 ;  /* 0x00000000030075a7 */ /* 0x000e64000802017f */
[----:B-1----:R-:W-:Y:S05]  /*1780*/  @!P1 BRA `(.L_x_21) ;  /* 0x0000006400509947 */ /* 0x002fea0003800000 */
.L_x_20:
[----:B------:R-:W-:Y:S05]  /*1790*/  WARPSYNC.ALL ;  /* 0x0000000000007948 */ /* 0x000fea0003800000 */
[----:B------:R-:W-:Y:S01]  /*17a0*/  R2UR UR4, R6 ;  /* 0x00000000060472ca */ /* 0x000fe200000e0000 */
[----:B------:R-:W-:Y:S01]  /*17b0*/  ULEA UR5, UR41, UR45, 0xa ;  /* 0x0000002d29057291 */ /* 0x000fe2000f8e503f */
[----:B------:R-:W-:Y:S01]  /*17c0*/  WARPGROUP.ARRIVE ;  /* 0x00000000000079c5 */ /* 0x000fe20000000000 */
[----:B------:R-:W-:Y:S01]  /*17d0*/  UMOV UR9, 0x40000040 ;  /* 0x4000004000097882 */ /* 0x000fe20000000000 */
[----:B------:R-:W-:-:S04]  /*17e0*/  UMOV UR11, 0x40000040 ;  /* 0x40000040000b7882 */ /* 0x000fc80000000000 */
[----:B------:R-:W-:-:S05]  /*17f0*/  UMOV UR8, UR5 ;  /* 0x0000000500087c82 */ /* 0x000fca0008000000 */
[----:B------:R-:W-:-:S04]  /*1800*/  UIADD3 UR4, UR4, 0x8100, URZ ;  /* 0x0000810004047890 */ /* 0x000fc8000fffe03f */
[----:B------:R-:W-:-:S04]  /*1810*/  USHF.R.U32.HI UR4, URZ, 0x4, UR4 ;  /* 0x000000043f047899 */ /* 0x000fc80008011604 */
[----:B------:R-:W-:-:S04]  /*1820*/  ULOP3.LUT UR4, UR4, 0x3fff, URZ, 0xc0, !UPT ;  /* 0x00003fff04047892 */ /* 0x000fc8000f8ec03f */
[----:B------:R-:W-:-:S04]  /*1830*/  ULOP3.LUT UR4, UR4, 0x2000000, URZ, 0xfc, !UPT ;  /* 0x0200000004047892 */ /* 0x000fc8000f8efc3f */
[----:B------:R-:W-:-:S07]  /*1840*/  ULEA UR6, UR41, UR4, 0xa ;  /* 0x0000000429067291 */ /* 0x000fce000f8e503f */
[----:B------:R-:W-:Y:S02]  /*1850*/  UMOV UR10, UR6 ;  /* 0x00000006000a7c82 */ /* 0x000fe40008000000 */
[----:B------:R-:W-:Y:S01]  /*1860*/  HGMMA.64x128x16.F32 R24, gdesc[UR8].tnspB, RZ, !UPT, gsb0 ;  /* 0x41e00000081879f0 */ /* 0x000fe2000c0008ff */
[----:B------:R-:W-:Y:S02]  /*1870*/  UIADD3 UR8, UR5, 0x2, URZ ;  /* 0x0000000205087890 */ /* 0x000fe4000fffe03f */
[----:B------:R-:W-:Y:S01]  /*1880*/  UIADD3 UR10, UR6, 0x80, URZ ;  /* 0x00000080060a7890 */ /* 0x000fe2000fffe03f */
[----:B------:R-:W-:Y:S01]  /*1890*/  UMOV UR9, 0x40000040 ;  /* 0x4000004000097882 */ /* 0x000fe20000000000 */
[----:B------:R-:W-:Y:S01]  /*18a0*/  UMOV UR11, 0x40000040 ;  /* 0x40000040000b7882 */ /* 0x000fe20000000000 */
[----:B------:R-:W-:Y:S02]  /*18b0*/  WARPGROUP.DEPBAR.LE gsb0, 0x0 ;  /* 0x00008000000079c5 */ /* 0x000fe40000010000 */
[----:B------:R-:W-:-:S06]  /*18c0*/  WARPGROUP.ARRIVE ;  /* 0x00000000000079c5 */ /* 0x000fcc0000000000 */
[----:B------:R-:W-:Y:S01]  /*18d0*/  HGMMA.64x128x16.F32 R24, gdesc[UR8].tnspB, R24, gsb0 ;  /* 0x41e00000081879f0 */ /* 0x000fe20008000818 */
        /* <DEDUP_REMOVED lines=13> */
[----:B------:R-:W-:Y:S03]  /*19b0*/  HGMMA.64x128x16.F32 R24, gdesc[UR8].tnspB, R24, gsb0 ;  /* 0x41e00000081879f0 */ /* 0x000fe60008000818 */
[----:B------:R-:W-:Y:S02]  /*19c0*/  WARPGROUP.DEPBAR.LE gsb0, 0x0 ;  /* 0x00008000000079c5 */ /* 0x000fe40000010000 */
[----:B------:R-:W-:Y:S05]  /*19d0*/  @!P2 BRA `(.L_x_22) ;  /* 0x000000040028a947 */ /* 0x000fea0003800000 */
[----:B------:R-:W-:Y:S01]  /*19e0*/  UIADD3 UR5, UR41, 0x1, URZ ;  /* 0x0000000129057890 */ /* 0x000fe2000fffe03f */
[----:B01----:R-:W-:Y:S02]  /*19f0*/  IMAD.U32 R0, RZ, RZ, UR44 ;  /* 0x0000002cff007e24 */ /* 0x003fe4000f8e00ff */
[----:B------:R-:W-:Y:S01]  /*1a00*/  IMAD.U32 R3, RZ, RZ, UR41 ;  /* 0x00000029ff037e24 */ /* 0x000fe2000f8e00ff */
[----:B------:R-:W-:-:S04]  /*1a10*/  UISETP.NE.AND UP0, UPT, UR5, 0x2, UPT ;  /* 0x000000020500788c */ /* 0x000fc8000bf05270 */
[----:B------:R-:W-:Y:S02]  /*1a20*/  USEL UR6, URZ, 0x1, UP0 ;  /* 0x000000013f067887 */ /* 0x000fe40008000000 */
[----:B------:R-:W-:Y:S02]  /*1a30*/  USEL UR5, UR5, URZ, UP0 ;  /* 0x0000003f05057287 */ /* 0x000fe40008000000 */
[----:B------:R-:W-:-:S06]  /*1a40*/  ULOP3.LUT UR6, UR40, UR6, URZ, 0x3c, !UPT ;  /* 0x0000000628067292 */ /* 0x000fcc000f8e3c3f */
[----:B------:R-:W-:-:S07]  /*1a50*/  IMAD.U32 R7, RZ, RZ, UR6 ;  /* 0x00000006ff077e24 */ /* 0x000fce000f8e00ff */
.L_x_29:
[----:B------:R-:W-:Y:S05]  /*1a60*/  @!P0 BRA `(.L_x_23) ;  /* 0x0000000000048947 */ /* 0x000fea0003800000 */
[----:B------:R-:W-:Y:S01]  /*1a70*/  BPT.TRAP 0x1 ;  /* 0x000000040000795c */ /* 0x000fe20000300000 */
.L_x_23:
[----:B------:R-:W0:Y:S01]  /*1a80*/  S2UR UR7, SR_CgaCtaId ;  /* 0x00000000000779c3 */ /* 0x000e220000008800 */
[----:B------:R-:W-:Y:S01]  /*1a90*/  UMOV UR6, 0x400 ;  /* 0x0000040000067882 */ /* 0x000fe20000000000 */
[----:B------:R-:W-:Y:S01]  /*1aa0*/  IMAD.U32 R5, RZ, RZ, UR5 ;  /* 0x00000005ff057e24 */ /* 0x000fe2000f8e00ff */
[----:B------:R-:W-:Y:S01]  /*1ab0*/  SHF.L.U32 R4, R7, 0x1f, RZ ;  /* 0x0000001f07047819 */ /* 0x000fe200000006ff */
[----:B0-----:R-:W-:-:S06]  /*1ac0*/  ULEA UR6, UR7, UR6, 0x18 ;  /* 0x0000000607067291 */ /* 0x001fcc000f8ec03f */
[----:B------:R-:W-:-:S04]  /*1ad0*/  IMAD.U32 R6, RZ, RZ, UR6 ;  /* 0x00000006ff067e24 */ /* 0x000fc8000f8e00ff */
[----:B------:R-:W-:-:S04]  /*1ae0*/  IMAD R5, R5, 0x8, R6 ;  /* 0x0000000805057824 */ /* 0x000fc800078e0206 */
[----:B------:R0:W1:Y:S01]  /*1af0*/  SYNCS.PHASECHK.TRANS64.TRYWAIT P1, [R5+URZ], R4 ;  /* 0x00000004050075a7 */ /* 0x000062000802017f */
[----:B------:R-:W-:Y:S05]  /*1b00*/  @!P0 BRA `(.L_x_24) ;  /* 0x0000000000048947 */ /* 0x000fea0003800000 */
[----:B------:R-:W-:Y:S01]  /*1b10*/  BPT.TRAP 0x1 ;  /* 0x000000040000795c */ /* 0x000fe20000300000 */
.L_x_24:
[----:B-1----:R-:W-:Y:S05]  /*1b20*/  @P1 BRA `(.L_x_25) ;  /* 0x0000000000081947 */ /* 0x002fea0003800000 */
[----:B------:R-:W1:Y:S02]  /*1b30*/  SYNCS.PHASECHK.TRANS64.TRYWAIT P1, [R5+URZ], R4 ;  /* 0x00000004050075a7 */ /* 0x000e64000802017f */
[----:B-1----:R-:W-:Y:S05]  /*1b40*/  @!P1 BRA `(.L_x_26) ;  /* 0x0000006000749947 */ /* 0x002fea0003800000 */
.L_x_25:
[----:B------:R-:W-:Y:S01]  /*1b50*/  ULEA UR6, UR5, UR45, 0xa ;  /* 0x0000002d05067291 */ /* 0x000fe2000f8e503f */
[----:B------:R-:W-:Y:S01]  /*1b60*/  WARPGROUP.ARRIVE ;  /* 0x00000000000079c5 */ /* 0x000fe20000000000 */
[----:B------:R-:W-:Y:S01]  /*1b70*/  ULEA UR7, UR5, UR4, 0xa ;  /* 0x0000000405077291 */ /* 0x000fe2000f8e503f */
[----:B------:R-:W-:Y:S01]  /*1b80*/  UMOV UR9, 0x40000040 ;  /* 0x4000004000097882 */ /* 0x000fe20000000000 */
[----:B------:R-:W-:-:S03]  /*1b90*/  UMOV UR11, 0x40000040 ;  /* 0x40000040000b7882 */ /* 0x000fc60000000000 */
[----:B------:R-:W-:Y:S02]  /*1ba0*/  UMOV UR8, UR6 ;  /* 0x0000000600087c82 */ /* 0x000fe40008000000 */
[----:B------:R-:W-:Y:S02]  /*1bb0*/  UMOV UR10, UR7 ;  /* 0x00000007000a7c82 */ /* 0x000fe40008000000 */
[----:B------:R-:W-:Y:S01]  /*1bc0*/  HGMMA.64x128x16.F32 R24, gdesc[UR8].tnspB, R24, gsb0 ;  /* 0x41e00000081879f0 */ /* 0x000fe20008000818 */
[----:B------:R-:W-:Y:S02]  /*1bd0*/  UIADD3 UR8, UR6, 0x2, URZ ;  /* 0x0000000206087890 */ /* 0x000fe4000fffe03f */
[----:B------:R-:W-:Y:S01]  /*1be0*/  UIADD3 UR10, UR7, 0x80, URZ ;  /* 0x00000080070a7890 */ /* 0x000fe2000fffe03f */
[----:B------:R-:W-:Y:S01]  /*1bf0*/  UMOV UR9, 0x40000040 ;  /* 0x4000004000097882 */ /* 0x000fe20000000000 */
[----:B------:R-:W-:Y:S01]  /*1c00*/  UMOV UR11, 0x40000040 ;  /* 0x40000040000b7882 */ /* 0x000fe20000000000 */
[----:B------:R-:W-:-:S02]  /*1c10*/  WARPGROUP.DEPBAR.LE gsb0, 0x0 ;  /* 0x00008000000079c5 */ /* 0x000fc40000010000 */
        /* <DEDUP_REMOVED lines=18> */
[----:B------:R-:W-:Y:S01]  /*1d40*/  BPT.TRAP 0x1 ;  /* 0x000000040000795c */ /* 0x000fe20000300000 */
.L_x_27:
[----:B------:R-:W-:-:S13]  /*1d50*/  ISETP.NE.AND P1, PT, R22, RZ, PT ;  /* 0x000000ff1600720c */ /* 0x000fda0003f25270 */
[----:B01----:R-:W-:-:S04]  /*1d60*/  @P1 IMAD R4, R3, 0x8, R6 ;  /* 0x0000000803041824 */ /* 0x003fc800078e0206 */
[----:B------:R-:W-:-:S05]  /*1d70*/  @P1 VIADD R4, R4, 0x10 ;  /* 0x0000001004041836 */ /* 0x000fca0000000000 */
[----:B------:R-:W-:-:S04]  /*1d80*/  @P1 PRMT R4, R19, 0x654, R4 ;  /* 0x0000065413041816 */ /* 0x000fc80000000004 */
[----:B------:R0:W-:Y:S01]  /*1d90*/  @P1 SYNCS.ARRIVE.TRANS64.RED.A1T0 RZ, [R4+URZ], RZ ;  /* 0x000000ff04ff19a7 */ /* 0x0001e2000810043f */
[----:B------:R-:W-:-:S13]  /*1da0*/  ISETP.GT.U32.AND P1, PT, R18, 0x1, PT ;  /* 0x000000011200780c */ /* 0x000fda0003f24070 */
[----:B0-----:R-:W-:Y:S05]  /*1db0*/  @P1 BRA `(.L_x_28) ;  /* 0x0000000000041947 */ /* 0x001fea0003800000 */
[----:B------:R-:W-:Y:S01]  /*1dc0*/  BPT.TRAP 0x1 ;  /* 0x000000040000795c */ /* 0x000fe20000300000 */
.L_x_28:
[----:B------:R-:W-:Y:S01]  /*1dd0*/  UIADD3 UR5, UR5, 0x1, URZ ;  /* 0x0000000105057890 */ /* 0x000fe2000fffe03f */
[C---:B------:R-:W-:Y:S01]  /*1de0*/  ISETP.GT.AND P2, PT, R0.reuse, 0x1, PT ;  /* 0x000000010000780c */ /* 0x040fe20003f44270 */
[----:B------:R-:W-:Y:S02]  /*1df0*/  VIADD R3, R3, 0x1 ;  /* 0x0000000103037836 */ /* 0x000fe40000000000 */
[----:B------:R-:W-:Y:S01]  /*1e00*/  UISETP.NE.AND UP0, UPT, UR5, 0x2, UPT ;  /* 0x000000020500788c */ /* 0x000fe2000bf05270 */
[----:B------:R-:W-:Y:S02]  /*1e10*/  VIADD R0, R0, 0xffffffff ;  /* 0xffffffff00007836 */ /* 0x000fe40000000000 */
[C---:B------:R-:W-:Y:S01]  /*1e20*/  ISETP.NE.AND P1, PT, R3.reuse, 0x2, PT ;  /* 0x000000020300780c */ /* 0x040fe20003f25270 */
[----:B------:R-:W-:Y:S02]  /*1e30*/  USEL UR6, URZ, 0x1, UP0 ;  /* 0x000000013f067887 */ /* 0x000fe40008000000 */
[----:B------:R-:W-:Y:S01]  /*1e40*/  USEL UR5, UR5, URZ, UP0 ;  /* 0x0000003f05057287 */ /* 0x000fe20008000000 */
[----:B------:R-:W-:-:S03]  /*1e50*/  SEL R3, R3, RZ, P1 ;  /* 0x000000ff03037207 */ /* 0x000fc60000800000 */
[----:B------:R-:W-:Y:S01]  /*1e60*/  LOP3.LUT R7, R7, UR6, RZ, 0x3c, !PT ;  /* 0x0000000607077c12 */ /* 0x000fe2000f8e3cff */
[----:B------:R-:W-:Y:S07]  /*1e70*/  @P2 BRA `(.L_x_29) ;  /* 0xfffffff800f82947 */ /* 0x000fee000383ffff */
.L_x_22:
[----:B01----:R-:W0:Y:S02]  /*1e80*/  LDC R0, c[0x0][0x28c] ;  /* 0x0000a300ff007b82 */ /* 0x003e240000000800 */
[----:B0-----:R-:W-:-:S13]  /*1e90*/  ISETP.GE.AND P1, PT, R0, 0x1, PT ;  /* 0x000000010000780c */ /* 0x001fda0003f26270 */
[----:B------:R-:W-:Y:S05]  /*1ea0*/  @!P1 BRA `(.L_x_30) ;  /* 0x0000000000389947 */ /* 0x000fea0003800000 */
[----:B------:R-:W-:Y:S05]  /*1eb0*/  @!P0 BRA `(.L_x_31) ;  /* 0x0000000000048947 */ /* 0x000fea0003800000 */
[----:B------:R-:W-:Y:S01]  /*1ec0*/  BPT.TRAP 0x1 ;  /* 0x000000040000795c */ /* 0x000fe20000300000 */
.L_x_31:
[----:B------:R-:W-:-:S13]  /*1ed0*/  ISETP.NE.AND P0, PT, R22, RZ, PT ;  /* 0x000000ff1600720c */ /* 0x000fda0003f05270 */
[----:B------:R-:W-:-:S05]  /*1ee0*/  VOTEU.ANY UP0, P0 ;  /* 0x00000000003f7886 */ /* 0x000fca0000000100 */
[----:B------:R-:W-:-:S06]  /*1ef0*/  @UP0 UIADD3 UR4, UR44, UR41, URZ ;  /* 0x000000292c040290 */ /* 0x000fcc000fffe03f */
[----:B------:R-:W-:-:S04]  /*1f00*/  IMAD.U32 R0, RZ, RZ, UR4 ;  /* 0x00000004ff007e24 */ /* 0x000fc8000f8e00ff */
[----:B------:R-:W-:-:S05]  /*1f10*/  @P0 IMAD.SHL.U32 R0, R0, 0x8, RZ ;  /* 0x0000000800000824 */ /* 0x000fca00078e00ff */
[----:B------:R-:W-:-:S04]  /*1f20*/  @P0 LOP3.LUT R0, R0, 0x8, RZ, 0xc0, !PT ;  /* 0x0000000800000812 */ /* 0x000fc800078ec0ff */
[----:B------:R-:W-:-:S04]  /*1f30*/  @P0 IADD3 R0, R6, 0x10, R0 ;  /* 0x0000001006000810 */ /* 0x000fc80007ffe000 */
[----:B------:R-:W-:-:S04]  /*1f40*/  @P0 PRMT R0, R19, 0x654, R0 ;  /* 0x0000065413000816 */ /* 0x000fc80000000000 */
[----:B------:R0:W-:Y:S01]  /*1f50*/  @P0 SYNCS.ARRIVE.TRANS64.RED.A1T0 RZ, [R0+URZ], RZ ;  /* 0x000000ff00ff09a7 */ /* 0x0001e2000810043f */
[----:B------:R-:W-:-:S13]  /*1f60*/  ISETP.GT.U32.AND P0, PT, R18, 0x1, PT ;  /* 0x000000011200780c */ /* 0x000fda0003f04070 */
[----:B0-----:R-:W-:Y:S05]  /*1f70*/  @P0 BRA `(.L_x_30) ;  /* 0x0000000000040947 */ /* 0x001fea0003800000 */
[----:B------:R-:W-:Y:S01]  /*1f80*/  BPT.TRAP 0x1 ;  /* 0x000000040000795c */ /* 0x000fe20000300000 */
.L_x_30:
[----:B------:R-:W-:Y:S01]  /*1f90*/  IMAD.SHL.U32 R100, R100, 0x80, RZ ;  /* 0x0000008064647824 */ /* 0x000fe200078e00ff */
[----:B------:R-:W-:Y:S01]  /*1fa0*/  ULDC UR6, c[0x0][0x288] ;  /* 0x0000a20000067ab9 */ /* 0x000fe20000000800 */
[----:B------:R-:W-:Y:S01]  /*1fb0*/  SHF.R.S32.HI R11, RZ, 0x1f, R101 ;  /* 0x0000001fff0b7819 */ /* 0x000fe20000011465 */
[C---:B------:R-:W-:Y:S01]  /*1fc0*/  IMAD.SHL.U32 R6, R103.reuse, 0x80, RZ ;  /* 0x0000008067067824 */ /* 0x040fe200078e00ff */
[----:B------:R-:W-:Y:S01]  /*1fd0*/  ULDC.64 UR4, c[0x0][0x5d0] ;  /* 0x0001740000047ab9 */ /* 0x000fe20000000a00 */
[C---:B------:R-:W-:Y:S01]  /*1fe0*/  LOP3.LUT R8, R100.reuse, 0x6, R95, 0xf8, !PT ;  /* 0x0000000664087812 */ /* 0x040fe200078ef85f */
[----:B------:R-:W-:Y:S01]  /*1ff0*/  IMAD.WIDE R104, R103, 0x80, R88 ;  /* 0x0000008067687825 */ /* 0x000fe200078e0258 */
[----:B------:R-:W-:Y:S01]  /*2000*/  ISETP.GE.AND P0, PT, R100, UR6, PT ;  /* 0x0000000664007c0c */ /* 0x000fe2000bf06270 */
[----:B------:R-:W-:Y:S01]  /*2010*/  ULDC UR6, c[0x0][0x284] ;  /* 0x0000a10000067ab9 */ /* 0x000fe20000000800 */
[----:B------:R-:W-:Y:S01]  /*2020*/  SHF.R.S32.HI R9, RZ, 0x1f, R8 ;  /* 0x0000001fff097819 */ /* 0x000fe20000011408 */
[----:B------:R-:W-:Y:S01]  /*2030*/  IMAD R0, R11, UR4, RZ ;  /* 0x000000040b007c24 */ /* 0x000fe2000f8e02ff */
[----:B------:R-:W-:-:S03]  /*2040*/  ISETP.GE.OR P0, PT, R6, UR6, P0 ;  /* 0x0000000606007c0c */ /* 0x000fc60008706670 */
[C---:B------:R-:W-:Y:S02]  /*2050*/  IMAD R3, R101.reuse, UR5, R0 ;  /* 0x0000000565037c24 */ /* 0x040fe4000f8e0200 */
[----:B------:R-:W-:Y:S01]  /*2060*/  IMAD.WIDE.U32 R4, R101, UR4, R8 ;  /* 0x0000000465047c25 */ /* 0x000fe2000f8e0008 */
[----:B------:R-:W-:-:S03]  /*2070*/  ULDC.64 UR4, c[0x0][0x5c8] ;  /* 0x0001720000047ab9 */ /* 0x000fc60000000a00 */
[----:B------:R-:W-:Y:S02]  /*2080*/  IMAD R7, R105, UR4, RZ ;  /* 0x0000000469077c24 */ /* 0x000fe4000f8e02ff */
[----:B------:R-:W-:Y:S02]  /*2090*/  IMAD.IADD R5, R5, 0x1, R3 ;  /* 0x0000000105057824 */ /* 0x000fe400078e0203 */
[C---:B------:R-:W-:Y:S02]  /*20a0*/  IMAD R7, R104.reuse, UR5, R7 ;  /* 0x0000000568077c24 */ /* 0x040fe4000f8e0207 */
[----:B------:R-:W-:-:S04]  /*20b0*/  IMAD.WIDE.U32 R106, R104, UR4, R4 ;  /* 0x00000004686a7c25 */ /* 0x000fc8000f8e0004 */
[----:B------:R-:W-:Y:S01]  /*20c0*/  IMAD.MOV.U32 R0, RZ, RZ, -0x1 ;  /* 0xffffffffff007424 */ /* 0x000fe200078e00ff */
[----:B------:R-:W-:Y:S06]  /*20d0*/  @P0 BRA `(.L_x_32) ;  /* 0x00000040001c0947 */ /* 0x000fec0003800000 */
[----:B-----5:R-:W-:Y:S01]  /*20e0*/  FSETP.NEU.AND P0, PT, R90, RZ, PT ;  /* 0x000000ff5a00720b */ /* 0x020fe20003f0d000 */
[----:B------:R-:W-:Y:S01]  /*20f0*/  IMAD.IADD R4, R94, 0x1, -R100 ;  /* 0x000000015e047824 */ /* 0x000fe200078e0a64 */
[----:B------:R-:W-:Y:S01]  /*2100*/  BSSY B0, `(.L_x_32) ;  /* 0x0000404000007945 */ /* 0x000fe20003800000 */
[----:B------:R-:W-:Y:S02]  /*2110*/  IMAD.IADD R3, R99, 0x1, -R6 ;  /* 0x0000000163037824 */ /* 0x000fe400078e0a06 */
[----:B------:R-:W-:Y:S01]  /*2120*/  IMAD.IADD R103, R107, 0x1, R7 ;  /* 0x000000016b677824 */ /* 0x000fe200078e0207 */
[----:B------:R-:W-:-:S04]  /*2130*/  ISETP.GT.AND P2, PT, R4, RZ, PT ;  /* 0x000000ff0400720c */ /* 0x000fc80003f44270 */
[----:B------:R-:W-:-:S03]  /*2140*/  ISETP.GT.AND P1, PT, R3, RZ, P2 ;  /* 0x000000ff0300720c */ /* 0x000fc60001724270 */
[----:B------:R-:W-:Y:S10]  /*2150*/  @!P0 BRA `(.L_x_33) ;  /* 0x0000002c00288947 */ /* 0x000ff40003800000 */
[----:B------:R-:W0:Y:S01]  /*2160*/  LDC.64 R110, c[0x0][0x5b8] ;  /* 0x00016e00ff6e7b82 */ /* 0x000e220000000a00 */
[----:B------:R-:W-:-:S07]  /*2170*/  ULDC.64 UR4, c[0x0][0x5c0] ;  /* 0x0001700000047ab9 */ /* 0x000fce0000000a00 */
[----:B------:R-:W1:Y:S08]  /*2180*/  LDC.64 R112, c[0x0][0x5b0] ;  /* 0x00016c00ff707b82 */ /* 0x000e700000000a00 */
[----:B------:R-:W2:Y:S01]  /*2190*/  LDC.64 R114, c[0x0][0x5a8] ;  /* 0x00016a00ff727b82 */ /* 0x000ea20000000a00 */
[-C--:B0-----:R-:W-:Y:S02]  /*21a0*/  IMAD R6, R11, R110.reuse, RZ ;  /* 0x0000006e0b067224 */ /* 0x081fe400078e02ff */
[----:B------:R-:W-:-:S04]  /*21b0*/  IMAD.WIDE.U32 R108, R101, R110, R8 ;  /* 0x0000006e656c7225 */ /* 0x000fc800078e0008 */
[----:B------:R-:W-:Y:S02]  /*21c0*/  IMAD R107, R101, R111, R6 ;  /* 0x0000006f656b7224 */ /* 0x000fe400078e0206 */
[-C--:B-1----:R-:W-:Y:S02]  /*21d0*/  IMAD R5, R105, R112.reuse, RZ ;  /* 0x0000007069057224 */ /* 0x082fe400078e02ff */
[----:B------:R-:W-:Y:S02]  /*21e0*/  IMAD.IADD R13, R109, 0x1, R107 ;  /* 0x000000016d0d7824 */ /* 0x000fe400078e026b */
[----:B------:R-:W-:Y:S02]  /*21f0*/  IMAD.MOV.U32 R12, RZ, RZ, R108 ;  /* 0x000000ffff0c7224 */ /* 0x000fe400078e006c */
[C---:B------:R-:W-:Y:S02]  /*2200*/  IMAD R111, R104.reuse, R113, R5 ;  /* 0x00000071686f7224 */ /* 0x040fe400078e0205 */
[----:B------:R-:W-:-:S04]  /*2210*/  IMAD.WIDE.U32 R6, R104, R112, R12 ;  /* 0x0000007068067225 */ /* 0x000fc800078e000c */
[----:B------:R-:W-:Y:S01]  /*2220*/  IMAD.IADD R5, R7, 0x1, R111 ;  /* 0x0000000107057824 */ /* 0x000fe200078e026f */
[----:B--2---:R-:W-:-:S04]  /*2230*/  LEA R14, P0, R6, R114, 0x1 ;  /* 0x00000072060e7211 */ /* 0x004fc800078008ff */
[----:B------:R-:W-:-:S05]  /*2240*/  LEA.HI.X R15, R6, R115, R5, 0x1, P0 ;  /* 0x00000073060f7211 */ /* 0x000fca00000f0c05 */
[----:B------:R0:W2:Y:S01]  /*2250*/  @P1 LDG.E.LTC128B.U16 R5, desc[UR38][R14.64] ;  /* 0x000000260e051981 */ /* 0x0000a2000c1e1520 */
[----:B------:R-:W-:Y:S01]  /*2260*/  LEA R10, P0, R106, UR4, 0x1 ;  /* 0x000000046a0a7c11 */ /* 0x000fe2000f8008ff */
[----:B------:R-:W-:Y:S01]  /*2270*/  IMAD.WIDE.U32 R6, R104, R112, R8 ;  /* 0x0000007068067225 */ /* 0x000fe200078e0008 */
[----:B------:R-:W-:Y:S03]  /*2280*/  BSSY B1, `(.L_x_34) ;  /* 0x0000012000017945 */ /* 0x000fe60003800000 */
[----:B------:R-:W-:Y:S02]  /*2290*/  IMAD.IADD R7, R111, 0x1, R7 ;  /* 0x000000016f077824 */ /* 0x000fe400078e0207 */
[----:B------:R-:W-:Y:S01]  /*22a0*/  IMAD.WIDE.U32 R20, R101, R110, R6 ;  /* 0x0000006e65147225 */ /* 0x000fe200078e0006 */
[----:B0-----:R-:W-:-:S03]  /*22b0*/  SHF.L.U64.HI R15, R112, 0x3, R113 ;  /* 0x00000003700f7819 */ /* 0x001fc60000010271 */
[----:B------:R-:W-:Y:S01]  /*22c0*/  IMAD.IADD R7, R107, 0x1, R21 ;  /* 0x000000016b077824 */ /* 0x000fe200078e0215 */
[----:B------:R-:W-:Y:S01]  /*22d0*/  LEA R6, P4, R20, R114, 0x1 ;  /* 0x0000007214067211 */ /* 0x000fe200078808ff */
[----:B------:R-:W-:-:S03]  /*22e0*/  IMAD.SHL.U32 R14, R112, 0x8, RZ ;  /* 0x00000008700e7824 */ /* 0x000fc600078e00ff */
[----:B------:R-:W-:Y:S01]  /*22f0*/  LEA.HI.X R7, R20, R115, R7, 0x1, P4 ;  /* 0x0000007314077211 */ /* 0x000fe200020f0c07 */
[----:B--2---:R-:W-:-:S05]  /*2300*/  HADD2.F32 R11, -RZ, R5.H0_H0 ;  /* 0x20000005ff0b7230 */ /* 0x004fca0000004100 */
[----:B------:R-:W-:-:S04]  /*2310*/  FMUL R11, R11, R90 ;  /* 0x0000005a0b0b7220 */ /* 0x000fc80000400000 */
[----:B------:R-:W-:Y:S01]  /*2320*/  FFMA R24, R24, R23, R11 ;  /* 0x0000001718187223 */ /* 0x000fe2000000000b */
[----:B------:R-:W-:Y:S02]  /*2330*/  LEA.HI.X R11, R106, UR5, R103, 0x1, P0 ;  /* 0x000000056a0b7c11 */ /* 0x000fe400080f0c67 */
[----:B------:R-:W-:Y:S02]  /*2340*/  ISETP.GT.AND P0, PT, R4, 0x1, PT ;  /* 0x000000010400780c */ /* 0x000fe40003f04270 */
[----:B------:R-:W-:Y:S02]  /*2350*/  F2FP.F16.F32.PACK_AB R24, RZ, R24 ;  /* 0x00000018ff18723e */ /* 0x000fe400000000ff */
[----:B------:R-:W-:-:S03]  /*2360*/  ISETP.GT.AND P3, PT, R3, RZ, P0 ;  /* 0x000000ff0300720c */ /* 0x000fc60000764270 */
[----:B------:R0:W-:Y:S10]  /*2370*/  @P1 STG.E.U16 desc[UR38][R10.64], R24 ;  /* 0x000000180a001986 */ /* 0x0001f4000c101526 */
[----:B------:R-:W-:Y:S05]  /*2380*/  @!P3 BRA `(.L_x_35) ;  /* 0x000000000004b947 */ /* 0x000fea0003800000 */
[----:B------:R1:W5:Y:S02]  /*2390*/  LDG.E.LTC128B.U16 R5, desc[UR38][R6.64+0x2] ;  /* 0x0000022606057981 */ /* 0x000364000c1e1520 */
.L_x_35:
[----:B------:R-:W-:Y:S05]  /*23a0*/  BSYNC B1 ;  /* 0x0000000000017941 */ /* 0x000fea0003800000 */
.L_x_34:
[----:B-----5:R-:W-:Y:S01]  /*23b0*/  HADD2.F32 R103, -RZ, R5.H0_H0 ;  /* 0x20000005ff677230 */ /* 0x020fe20000004100 */
[----:B------:R-:W-:Y:S01]  /*23c0*/  ISETP.GT.AND P2, PT, R3, 0x8, P2 ;  /* 0x000000080300780c */ /* 0x000fe20001744270 */
[----:B------:R-:W-:Y:S01]  /*23d0*/  IMAD.WIDE.U32 R20, R104, R112, R14 ;  /* 0x0000007068147225 */ /* 0x000fe200078e000e */
[----:B0-----:R-:W-:-:S03]  /*23e0*/  PRMT R24, R5, 0x7610, R24 ;  /* 0x0000761005187816 */ /* 0x001fc60000000018 */
[----:B------:R-:W-:Y:S01]  /*23f0*/  FMUL R12, R103, R90 ;  /* 0x0000005a670c7220 */ /* 0x000fe20000400000 */
[----:B------:R-:W-:Y:S01]  /*2400*/  IMAD.IADD R111, R111, 0x1, R21 ;  /* 0x000000016f6f7824 */ /* 0x000fe200078e0215 */
[----:B------:R-:W-:Y:S02]  /*2410*/  IADD3 R108, P1, R108, R20, RZ ;  /* 0x000000146c6c7210 */ /* 0x000fe40007f3e0ff */
[----:B------:R-:W-:-:S03]  /*2420*/  FFMA R12, R25, R23, R12 ;  /* 0x00000017190c7223 */ /* 0x000fc6000000000c */
[----:B------:R-:W-:Y:S01]  /*2430*/  IMAD.X R13, R111, 0x1, R13, P1 ;  /* 0x000000016f0d7824 */ /* 0x000fe200008e060d */
[C---:B------:R-:W-:Y:S02]  /*2440*/  LEA R14, P1, R108.reuse, R114, 0x1 ;  /* 0x000000726c0e7211 */ /* 0x040fe400078208ff */
[----:B------:R-:W-:Y:S02]  /*2450*/  F2FP.F16.F32.PACK_AB R12, RZ, R12 ;  /* 0x0000000cff0c723e */ /* 0x000fe400000000ff */
[----:B------:R-:W-:Y:S02]  /*2460*/  LEA.HI.X R15, R108, R115, R13, 0x1, P1 ;  /* 0x000000736c0f7211 */ /* 0x000fe400008f0c0d */
[----:B------:R-:W-:-:S05]  /*2470*/  PRMT R21, R12, 0x7610, R21 ;  /* 0x000076100c157816 */ /* 0x000fca0000000015 */
[----:B------:R0:W-:Y:S04]  /*2480*/  @P3 STG.E.U16 desc[UR38][R10.64+0x2], R21 ;  /* 0x000002150a003986 */ /* 0x0001e8000c101526 */
[----:B------:R-:W2:Y:S01]  /*2490*/  @P2 LDG.E.LTC128B.U16 R24, desc[UR38][R14.64] ;  /* 0x000000260e182981 */ /* 0x000ea2000c1e1520 */
[----:B------:R-:W-:Y:S01]  /*24a0*/  IADD3 R20, P1, R8, R20, RZ ;  /* 0x0000001408147210 */ /* 0x000fe20007f3e0ff */
[----:B------:R-:W-:Y:S01]  /*24b0*/  BSSY B1, `(.L_x_36) ;  /* 0x0000011000017945 */ /* 0x000fe20003800000 */
[----:B------:R-:W-:Y:S02]  /*24c0*/  SHF.L.U64.HI R13, R91, 0x1, R92 ;  /* 0x000000015b0d7819 */ /* 0x000fe4000001025c */
[----:B------:R-:W-:Y:S01]  /*24d0*/  ISETP.GT.AND P0, PT, R3, 0x8, P0 ;  /* 0x000000080300780c */ /* 0x000fe20000704270 */
[----:B0-----:R-:W-:Y:S01]  /*24e0*/  IMAD.X R21, R9, 0x1, R111, P1 ;  /* 0x0000000109157824 */ /* 0x001fe200008e066f */
[----:B------:R-:W-:Y:S01]  /*24f0*/  LEA R12, P1, R91, R10, 0x1 ;  /* 0x0000000a5b0c7211 */ /* 0x000fe200078208ff */
[----:B------:R-:W-:-:S04]  /*2500*/  IMAD.WIDE.U32 R20, R101, R110, R20 ;  /* 0x0000006e65147225 */ /* 0x000fc800078e0014 */
[----:B------:R-:W-:Y:S01]  /*2510*/  IMAD.X R13, R13, 0x1, R11, P1 ;  /* 0x000000010d0d7824 */ /* 0x000fe200008e060b */
[----:B------:R-:W-:Y:S01]  /*2520*/  LEA R8, P3, R20, R114, 0x1 ;  /* 0x0000007214087211 */ /* 0x000fe200078608ff */
[----:B------:R-:W-:-:S05]  /*2530*/  IMAD.IADD R9, R107, 0x1, R21 ;  /* 0x000000016b097824 */ /* 0x000fca00078e0215 */
[----:B------:R-:W-:Y:S01]  /*2540*/  LEA.HI.X R9, R20, R115, R9, 0x1, P3 ;  /* 0x0000007314097211 */ /* 0x000fe200018f0c09 */
[----:B--2---:R-:W-:-:S05]  /*2550*/  HADD2.F32 R5, -RZ, R24.H0_H0 ;  /* 0x20000018ff057230 */ /* 0x004fca0000004100 */
[----:B------:R-:W-:-:S04]  /*2560*/  FMUL R5, R5, R90 ;  /* 0x0000005a05057220 */ /* 0x000fc80000400000 */
[----:B------:R-:W-:-:S05]  /*2570*/  FFMA R5, R26, R23, R5 ;  /* 0x000000171a057223 */ /* 0x000fca0000000005 */
[----:B------:R-:W-:-:S05]  /*2580*/  F2FP.F16.F32.PACK_AB R5, RZ, R5 ;  /* 0x00000005ff05723e */ /* 0x000fca00000000ff */
[----:B------:R0:W-:Y:S01]  /*2590*/  @P2 STG.E.U16 desc[UR38][R12.64], R5 ;  /* 0x000000050c002986 */ /* 0x0001e2000c101526 */
[----:B------:R-:W-:Y:S05]  /*25a0*/  @!P0 BRA `(.L_x_37) ;  /* 0x0000000000048947 */ /* 0x000fea0003800000 */
[----:B------:R2:W5:Y:S02]  /*25b0*/  LDG.E.LTC128B.U16 R24, desc[UR38][R8.64+0x2] ;  /* 0x0000022608187981 */ /* 0x000564000c1e1520 */
.L_x_37:
[----:B------:R-:W-:Y:S05]  /*25c0*/  BSYNC B1 ;  /* 0x0000000000017941 */ /* 0x000fea0003800000 */
.L_x_36:
[----:B0----5:R-:W-:Y:S01]  /*25d0*/  HADD2.F32 R5, -RZ, R24.H0_H0 ;  /* 0x20000018ff057230 */ /* 0x021fe20000004100 */
[----:B------:R-:W-:Y:S01]  /*25e0*/  ISETP.GT.AND P1, PT, R4, 0x8, PT ;  /* 0x000000080400780c */ /* 0x000fe20003f24270 */
[----:B------:R-:W-:Y:S03]  /*25f0*/  BSSY B1, `(.L_x_38) ;  /* 0x0000008000017945 */ /* 0x000fe60003800000 */
[----:B------:R-:W-:Y:S01]  /*2600*/  FMUL R14, R5, R90 ;  /* 0x0000005a050e7220 */ /* 0x000fe20000400000 */
[----:B------:R-:W-:-:S03]  /*2610*/  ISETP.GT.AND P2, PT, R3, RZ, P1 ;  /* 0x000000ff0300720c */ /* 0x000fc60000f44270 */
[----:B------:R-:W-:-:S05]  /*2620*/  FFMA R14, R27, R23, R14 ;  /* 0x000000171b0e7223 */ /* 0x000fca000000000e */
[----:B------:R-:W-:-:S05]  /*2630*/  F2FP.F16.F32.PACK_AB R14, RZ, R14 ;  /* 0x0000000eff0e723e */ /* 0x000fca00000000ff */
[----:B------:R0:W-:Y:S01]  /*2640*/  @P0 STG.E.U16 desc[UR38][R12.64+0x2], R14 ;  /* 0x0000020e0c000986 */ /* 0x0001e2000c101526 */
[----:B------:R-:W-:Y:S05]  /*2650*/  @!P2 BRA `(.L_x_39) ;  /* 0x000000000004a947 */ /* 0x000fea0003800000 */
[----:B------:R3:W5:Y:S02]  /*2660*/  LDG.E.LTC128B.U16 R24, desc[UR38][R6.64+0x10] ;  /* 0x0000102606187981 */ /* 0x000764000c1e1520 */
.L_x_39:
[----:B------:R-:W-:Y:S05]  /*2670*/  BSYNC B1 ;  /* 0x0000000000017941 */ /* 0x000fea0003800000 */
.L_x_38:
[----:B-----5:R-:W-:Y:S01]  /*2680*/  HADD2.F32 R5, -RZ, R24.H0_H0 ;  /* 0x20000018ff057230 */ /* 0x020fe20000004100 */
        /* <DEDUP_REMOVED lines=9> */
.L_x_41:
[----:B------:R-:W-:Y:S05]  /*2720*/  BSYNC B1 ;  /* 0x0000000000017941 */ /* 0x000fea0003800000 */
.L_x_40:
[----:B----45:R-:W-:Y:S01]  /*2730*/  HADD2.F32 R5, -RZ, R24.H0_H0 ;  /* 0x20000018ff057230 */ /* 0x030fe20000004100 */
[----:B------:R-:W-:Y:S01]  /*2740*/  ISETP.GT.AND P1, PT, R3, 0x8, P1 ;  /* 0x000000080300780c */ /* 0x000fe20000f24270 */
[----:B------:R-:W-:Y:S03]  /*2750*/  BSSY B1, `(.L_x_42) ;  /* 0x0000007000017945 */ /* 0x000fe60003800000 */
[----:B0-----:R-:W-:-:S04]  /*2760*/  FMUL R14, R5, R90 ;  /* 0x0000005a050e7220 */ /* 0x001fc80000400000 */
[----:B------:R-:W-:-:S05]  /*2770*/  FFMA R14, R29, R23, R14 ;  /* 0x000000171d0e7223 */ /* 0x000fca000000000e */
[----:B------:R-:W-:-:S05]  /*2780*/  F2FP.F16.F32.PACK_AB R14, RZ, R14 ;  /* 0x0000000eff0e723e */ /* 0x000fca00000000ff */
[----:B------:R0:W-:Y:S01]  /*2790*/  @P3 STG.E.U16 desc[UR38][R10.64+0x12], R14 ;  /* 0x0000120e0a003986 */ /* 0x0001e2000c101526 */
[----:B------:R-:W-:Y:S05]  /*27a0*/  @!P1 BRA `(.L_x_43) ;  /* 0x0000000000049947 */ /* 0x000fea0003800000 */
[----:B------:R4:W5:Y:S02]  /*27b0*/  LDG.E.LTC128B.U16 R24, desc[UR38][R8.64+0x10] ;  /* 0x0000102608187981 */ /* 0x000964000c1e1520 */
.L_x_43:
[----:B------:R-:W-:Y:S05]  /*27c0*/  BSYNC B1 ;  /* 0x0000000000017941 */ /* 0x000fea0003800000 */
.L_x_42:
[----:B-----5:R-:W-:Y:S01]  /*27d0*/  HADD2.F32 R5, -RZ, R24.H0_H0 ;  /* 0x20000018ff057230 */ /* 0x020fe20000004100 */
[----:B------:R-:W-:Y:S01]  /*27e0*/  ISETP.GT.AND P0, PT, R3, 0x8, P0 ;  /* 0x000000080300780c */ /* 0x000fe20000704270 */
[----:B------:R-:W-:Y:S03]  /*27f0*/  BSSY B1, `(.L_x_44) ;  /* 0x0000007000017945 */ /* 0x000fe60003800000 */
[----:B------:R-:W-:-:S04]  /*2800*/  FMUL R5, R5, R90 ;  /* 0x0000005a05057220 */ /* 0x000fc80000400000 */
[----:B------:R-:W-:-:S05]  /*2810*/  FFMA R5, R30, R23, R5 ;  /* 0x000000171e057223 */ /* 0x000fca0000000005 */
[----:B------:R-:W-:-:S05]  /*2820*/  F2FP.F16.F32.PACK_AB R5, RZ, R5 ;  /* 0x00000005ff05723e */ /* 0x000fca00000000ff */
[----:B------:R0:W-:Y:S01]  /*2830*/  @P1 STG.E.U16 desc[UR38][R12.64+0x10], R5 ;  /* 0x000010050c001986 */ /* 0x0001e2000c101526 */
[----:B------:R-:W-:Y:S05]  /*2840*/  @!P0 BRA `(.L_x_45) ;  /* 0x0000000000048947 */ /* 0x000fea0003800000 */
[----:B------:R0:W5:Y:S02]  /*2850*/  LDG.E.LTC128B.U16 R24, desc[UR38][R8.64+0x12] ;  /* 0x0000122608187981 */ /* 0x000164000c1e1520 */
.L_x_45:
[----:B------:R-:W-:Y:S05]  /*2860*/  BSYNC B1 ;  /* 0x0000000000017941 */ /* 0x000fea0003800000 */
.L_x_44:
        /* <DEDUP_REMOVED lines=10> */
.L_x_47:
[----:B------:R-:W-:Y:S05]  /*2910*/  BSYNC B1 ;  /* 0x0000000000017941 */ /* 0x000fea0003800000 */
.L_x_46:
        /* <DEDUP_REMOVED lines=10> */
.L_x_49:
[----:B------:R-:W-:Y:S05]  /*29c0*/  BSYNC B1 ;  /* 0x0000000000017941 */ /* 0x000fea0003800000 */
.L_x_48:
[----:B0----5:R-:W-:Y:S01]  /*29d0*/  HADD2.F32 R5, -RZ, R24.H0_H0 ;  /* 0x20000018ff057230 */ /* 0x021fe20000004100 */
        /* <DEDUP_REMOVED lines=8> */
.L_x_51:
[----:B------:R-:W-:Y:S05]  /*2a60*/  BSYNC B1 ;  /* 0x0000000000017941 */ /* 0x000fea0003800000 */
.L_x_50:
        /* <DEDUP_REMOVED lines=9> */
.L_x_53:
[----:B------:R-:W-:Y:S05]  /*2b00*/  BSYNC B1 ;  /* 0x0000000000017941 */ /* 0x000fea0003800000 */
.L_x_52:
        /* <DEDUP_REMOVED lines=10> */
.L_x_55:
[----:B------:R-:W-:Y:S05]  /*2bb0*/  BSYNC B1 ;  /* 0x0000000000017941 */ /* 0x000fea0003800000 */
.L_x_54:
        /* <DEDUP_REMOVED lines=10> */
.L_x_57:
[----:B------:R-:W-:Y:S05]  /*2c60*/  BSYNC B1 ;  /* 0x0000000000017941 */ /* 0x000fea0003800000 */
.L_x_56:
        /* <DEDUP_REMOVED lines=9> */
.L_x_59:
[----:B------:R-:W-:Y:S05]  /*2d00*/  BSYNC B1 ;  /* 0x0000000000017941 */ /* 0x000fea0003800000 */
.L_x_58:
        /* <DEDUP_REMOVED lines=9> */
.L_x_61:
[----:B------:R-:W-:Y:S05]  /*2da0*/  BSYNC B1 ;  /* 0x0000000000017941 */ /* 0x000fea0003800000 */
.L_x_60:
        /* <DEDUP_REMOVED lines=10> */
.L_x_63:
[----:B------:R-:W-:Y:S05]  /*2e50*/  BSYNC B1 ;  /* 0x0000000000017941 */ /* 0x000fea0003800000 */
.L_x_62:
        /* <DEDUP_REMOVED lines=10> */
.L_x_65:
[----:B------:R-:W-:Y:S05]  /*2f00*/  BSYNC B1 ;  /* 0x0000000000017941 */ /* 0x000fea0003800000 */
.L_x_64:
        /* <DEDUP_REMOVED lines=9> */
.L_x_67:
[----:B------:R-:W-:Y:S05]  /*2fa0*/  BSYNC B1 ;  /* 0x0000000000017941 */ /* 0x000fea0003800000 */
.L_x_66:
        /* <DEDUP_REMOVED lines=9> */
.L_x_69:
[----:B------:R-:W-:Y:S05]  /*3040*/  BSYNC B1 ;  /* 0x0000000000017941 */ /* 0x000fea0003800000 */
.L_x_68:
        /* <DEDUP_REMOVED lines=10> */
.L_x_71:
[----:B------:R-:W-:Y:S05]  /*30f0*/  BSYNC B1 ;  /* 0x0000000000017941 */ /* 0x000fea0003800000 */
.L_x_70:
        /* <DEDUP_REMOVED lines=10> */
.L_x_73:
[----:B------:R-:W-:Y:S05]  /*31a0*/  BSYNC B1 ;  /* 0x0000000000017941 */ /* 0x000fea0003800000 */
.L_x_72:
        /* <DEDUP_REMOVED lines=9> */
.L_x_75:
[----:B------:R-:W-:Y:S05]  /*3240*/  BSYNC B1 ;  /* 0x0000000000017941 */ /* 0x000fea0003800000 */
.L_x_74:
        /* <DEDUP_REMOVED lines=9> */
.L_x_77:
[----:B------:R-:W-:Y:S05]  /*32e0*/  BSYNC B1 ;  /* 0x0000000000017941 */ /* 0x000fea0003800000 */
.L_x_76:
        /* <DEDUP_REMOVED lines=10> */
.L_x_79:
[----:B------:R-:W-:Y:S05]  /*3390*/  BSYNC B1 ;  /* 0x0000000000017941 */ /* 0x000fea0003800000 */
.L_x_78:
        /* <DEDUP_REMOVED lines=10> */
.L_x_81:
[----:B------:R-:W-:Y:S05]  /*3440*/  BSYNC B1 ;  /* 0x0000000000017941 */ /* 0x000fea0003800000 */
.L_x_80:
        /* <DEDUP_REMOVED lines=9> */
.L_x_83:
[----:B------:R-:W-:Y:S05]  /*34e0*/  BSYNC B1 ;  /* 0x0000000000017941 */ /* 0x000fea0003800000 */
.L_x_82:
        /* <DEDUP_REMOVED lines=9> */
.L_x_85:
[----:B------:R-:W-:Y:S05]  /*3580*/  BSYNC B1 ;  /* 0x0000000000017941 */ /* 0x000fea0003800000 */
.L_x_84:
        /* <DEDUP_REMOVED lines=10> */
.L_x_87:
[----:B------:R-:W-:Y:S05]  /*3630*/  BSYNC B1 ;  /* 0x0000000000017941 */ /* 0x000fea0003800000 */
.L_x_86:
        /* <DEDUP_REMOVED lines=10> */
.L_x_89:
[----:B------:R-:W-:Y:S05]  /*36e0*/  BSYNC B1 ;  /* 0x0000000000017941 */ /* 0x000fea0003800000 */
.L_x_88:
        /* <DEDUP_REMOVED lines=9> */
.L_x_91:
[----:B------:R-:W-:Y:S05]  /*3780*/  BSYNC B1 ;  /* 0x0000000000017941 */ /* 0x000fea0003800000 */
.L_x_90:
        /* <DEDUP_REMOVED lines=9> */
.L_x_93:
[----:B------:R-:W-:Y:S05]  /*3820*/  BSYNC B1 ;  /* 0x0000000000017941 */ /* 0x000fea0003800000 */
.L_x_92:
        /* <DEDUP_REMOVED lines=10> */
.L_x_95:
[----:B------:R-:W-:Y:S05]  /*38d0*/  BSYNC B1 ;  /* 0x0000000000017941 */ /* 0x000fea0003800000 */
.L_x_94:
        /* <DEDUP_REMOVED lines=10> */
.L_x_97:
[----:B------:R-:W-:Y:S05]  /*3980*/  BSYNC B1 ;  /* 0x0000000000017941 */ /* 0x000fea0003800000 */
.L_x_96:
        /* <DEDUP_REMOVED lines=9> */
.L_x_99:
[----:B------:R-:W-:Y:S05]  /*3a20*/  BSYNC B1 ;  /* 0x0000000000017941 */ /* 0x000fea0003800000 */
.L_x_98:
        /* <DEDUP_REMOVED lines=9> */
.L_x_101:
[----:B------:R-:W-:Y:S05]  /*3ac0*/  BSYNC B1 ;  /* 0x0000000000017941 */ /* 0x000fea0003800000 */
.L_x_100:
        /* <DEDUP_REMOVED lines=10> */
.L_x_103:
[----:B------:R-:W-:Y:S05]  /*3b70*/  BSYNC B1 ;  /* 0x0000000000017941 */ /* 0x000fea0003800000 */
.L_x_102:
        /* <DEDUP_REMOVED lines=10> */
.L_x_105:
[----:B------:R-:W-:Y:S05]  /*3c20*/  BSYNC B1 ;  /* 0x0000000000017941 */ /* 0x000fea0003800000 */
.L_x_104:
        /* <DEDUP_REMOVED lines=9> */
.L_x_107:
[----:B------:R-:W-:Y:S05]  /*3cc0*/  BSYNC B1 ;  /* 0x0000000000017941 */ /* 0x000fea0003800000 */
.L_x_106:
        /* <DEDUP_REMOVED lines=9> */
.L_x_109:
[----:B------:R-:W-:Y:S05]  /*3d60*/  BSYNC B1 ;  /* 0x0000000000017941 */ /* 0x000fea0003800000 */
.L_x_108:
        /* <DEDUP_REMOVED lines=10> */
.L_x_111:
[----:B------:R-:W-:Y:S05]  /*3e10*/  BSYNC B1 ;  /* 0x0000000000017941 */ /* 0x000fea0003800000 */
.L_x_110:
        /* <DEDUP_REMOVED lines=10> */
.L_x_113:
[----:B------:R-:W-:Y:S05]  /*3ec0*/  BSYNC B1 ;  /* 0x0000000000017941 */ /* 0x000fea0003800000 */
.L_x_112:
        /* <DEDUP_REMOVED lines=9> */
.L_x_115:
[----:B------:R-:W-:Y:S05]  /*3f60*/  BSYNC B1 ;  /* 0x0000000000017941 */ /* 0x000fea0003800000 */
.L_x_114:
        /* <DEDUP_REMOVED lines=9> */
.L_x_117:
[----:B------:R-:W-:Y:S05]  /*4000*/  BSYNC B1 ;  /* 0x0000000000017941 */ /* 0x000fea0003800000 */
.L_x_116:
        /* <DEDUP_REMOVED lines=10> */
.L_x_119:
[----:B------:R-:W-:Y:S05]  /*40b0*/  BSYNC B1 ;  /* 0x0000000000017941 */ /* 0x000fea0003800000 */
.L_x_118:
        /* <DEDUP_REMOVED lines=10> */
.L_x_121:
[----:B------:R-:W-:Y:S05]  /*4160*/  BSYNC B1 ;  /* 0x0000000000017941 */ /* 0x000fea0003800000 */
.L_x_120:
        /* <DEDUP_REMOVED lines=9> */
.L_x_123:
[----:B------:R-:W-:Y:S05]  /*4200*/  BSYNC B1 ;  /* 0x0000000000017941 */ /* 0x000fea0003800000 */
.L_x_122:
        /* <DEDUP_REMOVED lines=9> */
.L_x_125:
[----:B------:R-:W-:Y:S05]  /*42a0*/  BSYNC B1 ;  /* 0x0000000000017941 */ /* 0x000fea0003800000 */
.L_x_124:
        /* <DEDUP_REMOVED lines=10> */
.L_x_127:
[----:B------:R-:W-:Y:S05]  /*4350*/  BSYNC B1 ;  /* 0x0000000000017941 */ /* 0x000fea0003800000 */
.L_x_126:
        /* <DEDUP_REMOVED lines=10> */
.L_x_129:
[----:B------:R-:W-:Y:S05]  /*4400*/  BSYNC B1 ;  /* 0x0000000000017941 */ /* 0x000fea0003800000 */
.L_x_128:
        /* <DEDUP_REMOVED lines=9> */
.L_x_131:
[----:B------:R-:W-:Y:S05]  /*44a0*/  BSYNC B1 ;  /* 0x0000000000017941 */ /* 0x000fea0003800000 */
.L_x_130:
        /* <DEDUP_REMOVED lines=9> */
.L_x_133:
[----:B------:R-:W-:Y:S05]  /*4540*/  BSYNC B1 ;  /* 0x0000000000017941 */ /* 0x000fea0003800000 */
.L_x_132:
        /* <DEDUP_REMOVED lines=10> */
.L_x_135:
[----:B------:R-:W-:Y:S05]  /*45f0*/  BSYNC B1 ;  /* 0x0000000000017941 */ /* 0x000fea0003800000 */
.L_x_134:
        /* <DEDUP_REMOVED lines=10> */
.L_x_137:
[----:B------:R-:W-:Y:S05]  /*46a0*/  BSYNC B1 ;  /* 0x0000000000017941 */ /* 0x000fea0003800000 */
.L_x_136:
        /* <DEDUP_REMOVED lines=9> */
.L_x_139:
[----:B------:R-:W-:Y:S05]  /*4740*/  BSYNC B1 ;  /* 0x0000000000017941 */ /* 0x000fea0003800000 */
.L_x_138:
        /* <DEDUP_REMOVED lines=9> */
.L_x_141:
[----:B------:R-:W-:Y:S05]  /*47e0*/  BSYNC B1 ;  /* 0x0000000000017941 */ /* 0x000fea0003800000 */
.L_x_140:
        /* <DEDUP_REMOVED lines=10> */
.L_x_143:
[----:B------:R-:W-:Y:S05]  /*4890*/  BSYNC B1 ;  /* 0x0000000000017941 */ /* 0x000fea0003800000 */
.L_x_142:
        /* <DEDUP_REMOVED lines=10> */
.L_x_145:
[----:B------:R-:W-:Y:S05]  /*4940*/  BSYNC B1 ;  /* 0x0000000000017941 */ /* 0x000fea0003800000 */
.L_x_144:
        /* <DEDUP_REMOVED lines=9> */
.L_x_147:
[----:B------:R-:W-:Y:S05]  /*49e0*/  BSYNC B1 ;  /* 0x0000000000017941 */ /* 0x000fea0003800000 */
.L_x_146:
        /* <DEDUP_REMOVED lines=9> */
.L_x_149:
[----:B------:R-:W-:Y:S05]  /*4a80*/  BSYNC B1 ;  /* 0x0000000000017941 */ /* 0x000fea0003800000 */
.L_x_148:
        /* <DEDUP_REMOVED lines=10> */
.L_x_151:
[----:B------:R-:W-:Y:S05]  /*4b30*/  BSYNC B1 ;  /* 0x0000000000017941 */ /* 0x000fea0003800000 */
.L_x_150:
[----:B-----5:R-:W-:Y:S01]  /*4b40*/  HADD2.F32 R5, -RZ, R24.H0_H0 ;  /* 0x20000018ff057230 */ /* 0x020fe20000004100 */
[----:B------:R-:W-:Y:S01]  /*4b50*/  ISETP.GT.AND P0, PT, R4, 0x79, PT ;  /* 0x000000790400780c */ /* 0x000fe20003f04270 */
[----:B------:R-:W-:Y:S01]  /*4b60*/  @P2 IMAD.MOV.U32 R4, RZ, RZ, R10 ;  /* 0x000000ffff042224 */ /* 0x000fe200078e000a */
[----:B------:R-:W-:Y:S02]  /*4b70*/  BSSY B1, `(.L_x_152) ;  /* 0x000000a000017945 */ /* 0x000fe40003800000 */
[----:B------:R-:W-:Y:S01]  /*4b80*/  FMUL R5, R5, R90 ;  /* 0x0000005a05057220 */ /* 0x000fe20000400000 */
[----:B------:R-:W-:-:S03]  /*4b90*/  ISETP.GT.AND P3, PT, R3, RZ, P0 ;  /* 0x000000ff0300720c */ /* 0x000fc60000764270 */
[----:B------:R-:W-:-:S05]  /*4ba0*/  FFMA R5, R84, R23, R5 ;  /* 0x0000001754057223 */ /* 0x000fca0000000005 */
[----:B------:R-:W-:-:S04]  /*4bb0*/  F2FP.F16.F32.PACK_AB R5, RZ, R5 ;  /* 0x00000005ff05723e */ /* 0x000fc800000000ff */
[----:B0-----:R-:W-:Y:S01]  /*4bc0*/  PRMT R14, R5, 0x7610, R14 ;  /* 0x00007610050e7816 */ /* 0x001fe2000000000e */
[----:B------:R-:W-:-:S05]  /*4bd0*/  @P2 IMAD.MOV.U32 R5, RZ, RZ, R11 ;  /* 0x000000ffff052224 */ /* 0x000fca00078e000b */
[----:B------:R0:W-:Y:S01]  /*4be0*/  @P2 STG.E.U16 desc[UR38][R4.64+0xf0], R14 ;  /* 0x0000f00e04002986 */ /* 0x0001e2000c101526 */
[----:B------:R-:W-:Y:S05]  /*4bf0*/  @!P3 BRA `(.L_x_153) ;  /* 0x000000000004b947 */ /* 0x000fea0003800000 */
[----:B------:R0:W5:Y:S02]  /*4c00*/  LDG.E.LTC128B.U16 R24, desc[UR38][R6.64+0xf2] ;  /* 0x0000f22606187981 */ /* 0x000164000c1e1520 */
.L_x_153:
[----:B------:R-:W-:Y:S05]  /*4c10*/  BSYNC B1 ;  /* 0x0000000000017941 */ /* 0x000fea0003800000 */
.L_x_152:
        /* <DEDUP_REMOVED lines=9> */
.L_x_155:
[----:B------:R-:W-:Y:S05]  /*4cb0*/  BSYNC B1 ;  /* 0x0000000000017941 */ /* 0x000fea0003800000 */
.L_x_154:
[----:B-----5:R-:W-:Y:S01]  /*4cc0*/  HADD2.F32 R5, -RZ, R24.H0_H0 ;  /* 0x20000018ff057230 */ /* 0x020fe20000004100 */
[----:B------:R-:W-:Y:S01]  /*4cd0*/  ISETP.GT.AND P0, PT, R3, 0x8, P0 ;  /* 0x000000080300780c */ /* 0x000fe20000704270 */
[----:B0-----:R-:W-:Y:S01]  /*4ce0*/  @P1 IMAD.MOV.U32 R4, RZ, RZ, R12 ;  /* 0x000000ffff041224 */ /* 0x001fe200078e000c */
[----:B------:R-:W-:Y:S02]  /*4cf0*/  BSSY B1, `(.L_x_156) ;  /* 0x0000009000017945 */ /* 0x000fe40003800000 */
[----:B------:R-:W-:-:S04]  /*4d00*/  FMUL R5, R5, R90 ;  /* 0x0000005a05057220 */ /* 0x000fc80000400000 */
[----:B------:R-:W-:-:S05]  /*4d10*/  FFMA R5, R86, R23, R5 ;  /* 0x0000001756057223 */ /* 0x000fca0000000005 */
[----:B------:R-:W-:-:S04]  /*4d20*/  F2FP.F16.F32.PACK_AB R5, RZ, R5 ;  /* 0x00000005ff05723e */ /* 0x000fc800000000ff */
[----:B-1-3--:R-:W-:Y:S01]  /*4d30*/  PRMT R6, R5, 0x7610, R6 ;  /* 0x0000761005067816 */ /* 0x00afe20000000006 */
[----:B------:R-:W-:-:S05]  /*4d40*/  @P1 IMAD.MOV.U32 R5, RZ, RZ, R13 ;  /* 0x000000ffff051224 */ /* 0x000fca00078e000d */
[----:B------:R0:W-:Y:S01]  /*4d50*/  @P1 STG.E.U16 desc[UR38][R4.64+0xf0], R6 ;  /* 0x0000f00604001986 */ /* 0x0001e2000c101526 */
[----:B------:R-:W-:Y:S05]  /*4d60*/  @!P0 BRA `(.L_x_157) ;  /* 0x0000000000048947 */ /* 0x000fea0003800000 */
[----:B------:R1:W5:Y:S02]  /*4d70*/  LDG.E.LTC128B.U16 R24, desc[UR38][R8.64+0xf2] ;  /* 0x0000f22608187981 */ /* 0x000364000c1e1520 */
.L_x_157:
[----:B------:R-:W-:Y:S05]  /*4d80*/  BSYNC B1 ;  /* 0x0000000000017941 */ /* 0x000fea0003800000 */
.L_x_156:
[----:B------:R-:W-:Y:S05]  /*4d90*/  @!P0 BRA `(.L_x_158) ;  /* 0x0000001000e88947 */ /* 0x000fea0003800000 */
[----:B-----5:R-:W-:-:S05]  /*4da0*/  HADD2.F32 R3, -RZ, R24.H0_H0 ;  /* 0x20000018ff037230 */ /* 0x020fca0000004100 */
[----:B0-----:R-:W-:-:S04]  /*4db0*/  FMUL R4, R3, R90 ;  /* 0x0000005a03047220 */ /* 0x001fc80000400000 */
[----:B------:R-:W-:-:S05]  /*4dc0*/  FFMA R4, R87, R23, R4 ;  /* 0x0000001757047223 */ /* 0x000fca0000000004 */
[----:B------:R-:W-:-:S05]  /*4dd0*/  F2FP.F16.F32.PACK_AB R4, RZ, R4 ;  /* 0x00000004ff04723e */ /* 0x000fca00000000ff */
[----:B------:R3:W-:Y:S01]  /*4de0*/  STG.E.U16 desc[UR38][R12.64+0xf2], R4 ;  /* 0x0000f2040c007986 */ /* 0x0007e2000c101526 */
[----:B------:R-:W-:Y:S05]  /*4df0*/  BRA `(.L_x_158) ;  /* 0x0000001000d07947 */ /* 0x000fea0003800000 */
.L_x_33:
[----:B------:R-:W-:Y:S01]  /*4e00*/  ISETP.GT.AND P3, PT, R4, 0x1, PT ;  /* 0x000000010400780c */ /* 0x000fe20003f64270 */
[----:B------:R-:W-:Y:S01]  /*4e10*/  ULDC.64 UR4, c[0x0][0x5c0] ;  /* 0x0001700000047ab9 */ /* 0x000fe20000000a00 */
[-C--:B------:R-:W-:Y:S01]  /*4e20*/  FMUL R24, R24, R23.reuse ;  /* 0x0000001718187220 */ /* 0x080fe20000400000 */
[----:B------:R-:W-:Y:S01]  /*4e30*/  LEA R6, P4, R106, UR4, 0x1 ;  /* 0x000000046a067c11 */ /* 0x000fe2000f8808ff */
[-C--:B------:R-:W-:Y:S01]  /*4e40*/  FMUL R25, R25, R23.reuse ;  /* 0x0000001719197220 */ /* 0x080fe20000400000 */
[----:B------:R-:W-:Y:S01]  /*4e50*/  ISETP.GT.AND P0, PT, R3, RZ, P3 ;  /* 0x000000ff0300720c */ /* 0x000fe20001f04270 */
[-C--:B------:R-:W-:Y:S01]  /*4e60*/  FMUL R26, R26, R23.reuse ;  /* 0x000000171a1a7220 */ /* 0x080fe20000400000 */
[----:B------:R-:W-:Y:S01]  /*4e70*/  F2FP.F16.F32.PACK_AB R24, RZ, R24 ;  /* 0x00000018ff18723e */ /* 0x000fe200000000ff */
[-C--:B------:R-:W-:Y:S01]  /*4e80*/  FMUL R27, R27, R23.reuse ;  /* 0x000000171b1b7220 */ /* 0x080fe20000400000 */
[----:B------:R-:W-:Y:S01]  /*4e90*/  LEA.HI.X R7, R106, UR5, R103, 0x1, P4 ;  /* 0x000000056a077c11 */ /* 0x000fe2000a0f0c67 */
[----:B------:R-:W-:Y:S01]  /*4ea0*/  FMUL R28, R28, R23 ;  /* 0x000000171c1c7220 */ /* 0x000fe20000400000 */
[----:B------:R-:W-:Y:S01]  /*4eb0*/  F2FP.F16.F32.PACK_AB R25, RZ, R25 ;  /* 0x00000019ff19723e */ /* 0x000fe200000000ff */
[-C--:B------:R-:W-:Y:S01]  /*4ec0*/  FMUL R29, R29, R23.reuse ;  /* 0x000000171d1d7220 */ /* 0x080fe20000400000 */
[----:B------:R-:W-:Y:S01]  /*4ed0*/  ISETP.GT.AND P2, PT, R3, 0x8, P2 ;  /* 0x000000080300780c */ /* 0x000fe20001744270 */
[----:B------:R-:W-:Y:S01]  /*4ee0*/  @P1 STG.E.U16 desc[UR38][R6.64], R24 ;  /* 0x0000001806001986 */ /* 0x000fe2000c101526 */
[----:B------:R-:W-:Y:S01]  /*4ef0*/  ISETP.GT.AND P1, PT, R4, 0x8, PT ;  /* 0x000000080400780c */ /* 0x000fe20003f24270 */
[-C--:B------:R-:W-:Y:S01]  /*4f00*/  FMUL R30, R30, R23.reuse ;  /* 0x000000171e1e7220 */ /* 0x080fe20000400000 */
[C---:B------:R-:W-:Y:S01]  /*4f10*/  SHF.L.U64.HI R5, R91.reuse, 0x1, R92 ;  /* 0x000000015b057819 */ /* 0x040fe2000001025c */
[----:B------:R-:W-:Y:S01]  /*4f20*/  @P0 STG.E.U16 desc[UR38][R6.64+0x2], R25 ;  /* 0x0000021906000986 */ /* 0x000fe2000c101526 */
[----:B------:R-:W-:Y:S01]  /*4f30*/  LEA R8, P5, R91, R6, 0x1 ;  /* 0x000000065b087211 */ /* 0x000fe200078a08ff */
[-C--:B------:R-:W-:Y:S01]  /*4f40*/  FMUL R31, R31, R23.reuse ;  /* 0x000000171f1f7220 */ /* 0x080fe20000400000 */
[----:B------:R-:W-:Y:S01]  /*4f50*/  ISETP.GT.AND P3, PT, R3, 0x8, P3 ;  /* 0x000000080300780c */ /* 0x000fe20001f64270 */
[-C--:B------:R-:W-:Y:S01]  /*4f60*/  FMUL R32, R32, R23.reuse ;  /* 0x0000001720207220 */ /* 0x080fe20000400000 */
[----:B------:R-:W-:Y:S01]  /*4f70*/  ISETP.GT.AND P0, PT, R4, 0x9, PT ;  /* 0x000000090400780c */ /* 0x000fe20003f04270 */
[----:B------:R-:W-:Y:S01]  /*4f80*/  IMAD.X R9, R5, 0x1, R7, P5 ;  /* 0x0000000105097824 */ /* 0x000fe200028e0607 */
[----:B------:R-:W-:Y:S01]  /*4f90*/  ISETP.GT.AND P4, PT, R3, RZ, P1 ;  /* 0x000000ff0300720c */ /* 0x000fe20000f84270 */
[-C--:B------:R-:W-:Y:S01]  /*4fa0*/  FMUL R33, R33, R23.reuse ;  /* 0x0000001721217220 */ /* 0x080fe20000400000 */
[----:B------:R-:W-:Y:S01]  /*4fb0*/  F2FP.F16.F32.PACK_AB R26, RZ, R26 ;  /* 0x0000001aff1a723e */ /* 0x000fe200000000ff */
[-C--:B------:R-:W-:Y:S01]  /*4fc0*/  FMUL R34, R34, R23.reuse ;  /* 0x0000001722227220 */ /* 0x080fe20000400000 */
[----:B------:R-:W-:Y:S01]  /*4fd0*/  ISETP.GT.AND P5, PT, R3, RZ, P0 ;  /* 0x000000ff0300720c */ /* 0x000fe200007a4270 */
[----:B------:R-:W-:Y:S01]  /*4fe0*/  FMUL R35, R35, R23 ;  /* 0x0000001723237220 */ /* 0x000fe20000400000 */
[----:B------:R-:W-:Y:S01]  /*4ff0*/  F2FP.F16.F32.PACK_AB R27, RZ, R27 ;  /* 0x0000001bff1b723e */ /* 0x000fe200000000ff */
[----:B------:R-:W-:Y:S01]  /*5000*/  @P2 STG.E.U16 desc[UR38][R8.64], R26 ;  /* 0x0000001a08002986 */ /* 0x000fe2000c101526 */
[----:B------:R-:W-:Y:S01]  /*5010*/  F2FP.F16.F32.PACK_AB R28, RZ, R28 ;  /* 0x0000001cff1c723e */ /* 0x000fe200000000ff */
[-C--:B------:R-:W-:Y:S01]  /*5020*/  FMUL R36, R36, R23.reuse ;  /* 0x0000001724247220 */ /* 0x080fe20000400000 */
[----:B------:R-:W-:Y:S01]  /*5030*/  ISETP.GT.AND P2, PT, R3, 0x8, P1 ;  /* 0x000000080300780c */ /* 0x000fe20000f44270 */
[----:B------:R-:W-:Y:S01]  /*5040*/  @P3 STG.E.U16 desc[UR38][R8.64+0x2], R27 ;  /* 0x0000021b08003986 */ /* 0x000fe2000c101526 */
[----:B------:R-:W-:Y:S01]  /*5050*/  ISETP.GT.AND P1, PT, R4, 0x10, PT ;  /* 0x000000100400780c */ /* 0x000fe20003f24270 */
[----:B------:R-:W-:Y:S01]  /*5060*/  FMUL R37, R37, R23 ;  /* 0x0000001725257220 */ /* 0x000fe20000400000 */
[----:B------:R-:W-:Y:S01]  /*5070*/  F2FP.F16.F32.PACK_AB R29, RZ, R29 ;  /* 0x0000001dff1d723e */ /* 0x000fe200000000ff */
[----:B------:R-:W-:Y:S01]  /*5080*/  @P4 STG.E.U16 desc[UR38][R6.64+0x10], R28 ;  /* 0x0000101c06004986 */ /* 0x000fe2000c101526 */
[C---:B------:R-:W-:Y:S01]  /*5090*/  ISETP.GT.AND P3, PT, R3.reuse, 0x8, P0 ;  /* 0x000000080300780c */ /* 0x040fe20000764270 */
[-C--:B------:R-:W-:Y:S01]  /*50a0*/  FMUL R38, R38, R23.reuse ;  /* 0x0000001726267220 */ /* 0x080fe20000400000 */
[----:B------:R-:W-:Y:S01]  /*50b0*/  ISETP.GT.AND P0, PT, R4, 0x11, PT ;  /* 0x000000110400780c */ /* 0x000fe20003f04270 */
[----:B------:R-:W-:Y:S01]  /*50c0*/  @P5 STG.E.U16 desc[UR38][R6.64+0x12], R29 ;  /* 0x0000121d06005986 */ /* 0x000fe2000c101526 */
        /* <DEDUP_REMOVED lines=161> */
[----:B------:R-:W-:Y:S01]  /*5ae0*/  FMUL R87, R87, R23 ;  /* 0x0000001757577220 */ /* 0x000fe20000400000 */
[----:B------:R-:W-:-:S02]  /*5af0*/  F2FP.F16.F32.PACK_AB R62, RZ, R62 ;  /* 0x0000003eff3e723e */ /* 0x000fc400000000ff */
[C---:B------:R-:W-:Y:S02]  /*5b00*/  ISETP.GT.AND P5, PT, R3.reuse, RZ, P0 ;  /* 0x000000ff0300720c */ /* 0x040fe400007a4270 */
[----:B------:R-:W-:Y:S01]  /*5b10*/  F2FP.F16.F32.PACK_AB R63, RZ, R63 ;  /* 0x0000003fff3f723e */ /* 0x000fe200000000ff */
[----:B------:R-:W-:Y:S01]  /*5b20*/  @P2 STG.E.U16 desc[UR38][R8.64+0x90], R62 ;  /* 0x0000903e08002986 */ /* 0x000fe2000c101526 */
[----:B------:R-:W-:Y:S02]  /*5b30*/  F2FP.F16.F32.PACK_AB R64, RZ, R64 ;  /* 0x00000040ff40723e */ /* 0x000fe400000000ff */
[C---:B------:R-:W-:Y:S01]  /*5b40*/  ISETP.GT.AND P2, PT, R3.reuse, 0x8, P1 ;  /* 0x000000080300780c */ /* 0x040fe20000f44270 */
[----:B------:R-:W-:Y:S01]  /*5b50*/  @P3 STG.E.U16 desc[UR38][R8.64+0x92], R63 ;  /* 0x0000923f08003986 */ /* 0x000fe2000c101526 */
[----:B------:R-:W-:Y:S02]  /*5b60*/  ISETP.GT.AND P1, PT, R4, 0x58, PT ;  /* 0x000000580400780c */ /* 0x000fe40003f24270 */
[----:B------:R-:W-:Y:S01]  /*5b70*/  F2FP.F16.F32.PACK_AB R65, RZ, R65 ;  /* 0x00000041ff41723e */ /* 0x000fe200000000ff */
[----:B------:R-:W-:Y:S01]  /*5b80*/  @P4 STG.E.U16 desc[UR38][R6.64+0xa0], R64 ;  /* 0x0000a04006004986 */ /* 0x000fe2000c101526 */
[----:B------:R-:W-:-:S02]  /*5b90*/  ISETP.GT.AND P3, PT, R3, 0x8, P0 ;  /* 0x000000080300780c */ /* 0x000fc40000764270 */
[----:B------:R-:W-:Y:S01]  /*5ba0*/  ISETP.GT.AND P0, PT, R4, 0x59, PT ;  /* 0x000000590400780c */ /* 0x000fe20003f04270 */
[----:B------:R-:W-:Y:S01]  /*5bb0*/  @P5 STG.E.U16 desc[UR38][R6.64+0xa2], R65 ;  /* 0x0000a24106005986 */ /* 0x000fe2000c101526 */
[C---:B------:R-:W-:Y:S02]  /*5bc0*/  ISETP.GT.AND P4, PT, R3.reuse, RZ, P1 ;  /* 0x000000ff0300720c */ /* 0x040fe40000f84270 */
[----:B------:R-:W-:Y:S02]  /*5bd0*/  F2FP.F16.F32.PACK_AB R66, RZ, R66 ;  /* 0x00000042ff42723e */ /* 0x000fe400000000ff */
[----:B------:R-:W-:Y:S02]  /*5be0*/  ISETP.GT.AND P5, PT, R3, RZ, P0 ;  /* 0x000000ff0300720c */ /* 0x000fe400007a4270 */
[----:B------:R-:W-:Y:S01]  /*5bf0*/  F2FP.F16.F32.PACK_AB R67, RZ, R67 ;  /* 0x00000043ff43723e */ /* 0x000fe200000000ff */
[----:B------:R-:W-:Y:S01]  /*5c00*/  @P2 STG.E.U16 desc[UR38][R8.64+0xa0], R66 ;  /* 0x0000a04208002986 */ /* 0x000fe2000c101526 */
[----:B------:R-:W-:-:S02]  /*5c10*/  F2FP.F16.F32.PACK_AB R68, RZ, R68 ;  /* 0x00000044ff44723e */ /* 0x000fc400000000ff */
[C---:B------:R-:W-:Y:S01]  /*5c20*/  ISETP.GT.AND P2, PT, R3.reuse, 0x8, P1 ;  /* 0x000000080300780c */ /* 0x040fe20000f44270 */
[----:B------:R-:W-:Y:S01]  /*5c30*/  @P3 STG.E.U16 desc[UR38][R8.64+0xa2], R67 ;  /* 0x0000a24308003986 */ /* 0x000fe2000c101526 */
[C---:B------:R-:W-:Y:S02]  /*5c40*/  ISETP.GT.AND P1, PT, R4.reuse, 0x60, PT ;  /* 0x000000600400780c */ /* 0x040fe40003f24270 */
[----:B------:R-:W-:Y:S01]  /*5c50*/  F2FP.F16.F32.PACK_AB R69, RZ, R69 ;  /* 0x00000045ff45723e */ /* 0x000fe200000000ff */
[----:B------:R-:W-:Y:S01]  /*5c60*/  @P4 STG.E.U16 desc[UR38][R6.64+0xb0], R68 ;  /* 0x0000b04406004986 */ /* 0x000fe2000c101526 */
[C---:B------:R-:W-:Y:S02]  /*5c70*/  ISETP.GT.AND P3, PT, R3.reuse, 0x8, P0 ;  /* 0x000000080300780c */ /* 0x040fe40000764270 */
[----:B------:R-:W-:Y:S01]  /*5c80*/  ISETP.GT.AND P0, PT, R4, 0x61, PT ;  /* 0x000000610400780c */ /* 0x000fe20003f04270 */
[----:B------:R-:W-:Y:S01]  /*5c90*/  @P5 STG.E.U16 desc[UR38][R6.64+0xb2], R69 ;  /* 0x0000b24506005986 */ /* 0x000fe2000c101526 */
[----:B------:R-:W-:-:S02]  /*5ca0*/  ISETP.GT.AND P4, PT, R3, RZ, P1 ;  /* 0x000000ff0300720c */ /* 0x000fc40000f84270 */
[C---:B------:R-:W-:Y:S02]  /*5cb0*/  ISETP.GT.AND P5, PT, R3.reuse, RZ, P0 ;  /* 0x000000ff0300720c */ /* 0x040fe400007a4270 */
[----:B------:R-:W-:Y:S02]  /*5cc0*/  F2FP.F16.F32.PACK_AB R70, RZ, R70 ;  /* 0x00000046ff46723e */ /* 0x000fe400000000ff */
[----:B------:R-:W-:Y:S02]  /*5cd0*/  F2FP.F16.F32.PACK_AB R71, RZ, R71 ;  /* 0x00000047ff47723e */ /* 0x000fe400000000ff */
[----:B------:R-:W-:Y:S01]  /*5ce0*/  F2FP.F16.F32.PACK_AB R72, RZ, R72 ;  /* 0x00000048ff48723e */ /* 0x000fe200000000ff */
[----:B------:R-:W-:Y:S01]  /*5cf0*/  @P2 STG.E.U16 desc[UR38][R8.64+0xb0], R70 ;  /* 0x0000b04608002986 */ /* 0x000fe2000c101526 */
[----:B------:R-:W-:Y:S02]  /*5d00*/  F2FP.F16.F32.PACK_AB R73, RZ, R73 ;  /* 0x00000049ff49723e */ /* 0x000fe400000000ff */
[C---:B------:R-:W-:Y:S01]  /*5d10*/  ISETP.GT.AND P1, PT, R3.reuse, 0x8, P1 ;  /* 0x000000080300780c */ /* 0x040fe20000f24270 */
[----:B------:R-:W-:Y:S01]  /*5d20*/  @P3 STG.E.U16 desc[UR38][R8.64+0xb2], R71 ;  /* 0x0000b24708003986 */ /* 0x000fe2000c101526 */
[----:B------:R-:W-:-:S02]  /*5d30*/  ISETP.GT.AND P2, PT, R3, 0x8, P0 ;  /* 0x000000080300780c */ /* 0x000fc40000744270 */
[C---:B------:R-:W-:Y:S01]  /*5d40*/  ISETP.GT.AND P0, PT, R4.reuse, 0x69, PT ;  /* 0x000000690400780c */ /* 0x040fe20003f04270 */
[----:B------:R-:W-:Y:S01]  /*5d50*/  @P4 STG.E.U16 desc[UR38][R6.64+0xc0], R72 ;  /* 0x0000c04806004986 */ /* 0x000fe2000c101526 */
[----:B------:R-:W-:Y:S02]  /*5d60*/  ISETP.GT.AND P4, PT, R4, 0x68, PT ;  /* 0x000000680400780c */ /* 0x000fe40003f84270 */
[----:B------:R-:W-:Y:S01]  /*5d70*/  F2FP.F16.F32.PACK_AB R74, RZ, R74 ;  /* 0x0000004aff4a723e */ /* 0x000fe200000000ff */
[----:B------:R-:W-:Y:S01]  /*5d80*/  @P5 STG.E.U16 desc[UR38][R6.64+0xc2], R73 ;  /* 0x0000c24906005986 */ /* 0x000fe2000c101526 */
[C---:B------:R-:W-:Y:S02]  /*5d90*/  ISETP.GT.AND P5, PT, R3.reuse, RZ, P4 ;  /* 0x000000ff0300720c */ /* 0x040fe400027a4270 */
[----:B------:R-:W-:Y:S01]  /*5da0*/  ISETP.GT.AND P3, PT, R3, RZ, P0 ;  /* 0x000000ff0300720c */ /* 0x000fe20000764270 */
[----:B------:R-:W-:Y:S01]  /*5db0*/  @P1 STG.E.U16 desc[UR38][R8.64+0xc0], R74 ;  /* 0x0000c04a08001986 */ /* 0x000fe2000c101526 */
[----:B------:R-:W-:-:S02]  /*5dc0*/  F2FP.F16.F32.PACK_AB R75, RZ, R75 ;  /* 0x0000004bff4b723e */ /* 0x000fc400000000ff */
[----:B------:R-:W-:Y:S02]  /*5dd0*/  F2FP.F16.F32.PACK_AB R76, RZ, R76 ;  /* 0x0000004cff4c723e */ /* 0x000fe400000000ff */
[C---:B------:R-:W-:Y:S01]  /*5de0*/  ISETP.GT.AND P4, PT, R3.reuse, 0x8, P4 ;  /* 0x000000080300780c */ /* 0x040fe20002784270 */
[----:B------:R-:W-:Y:S01]  /*5df0*/  @P2 STG.E.U16 desc[UR38][R8.64+0xc2], R75 ;  /* 0x0000c24b08002986 */ /* 0x000fe2000c101526 */
[----:B------:R-:W-:Y:S02]  /*5e00*/  F2FP.F16.F32.PACK_AB R77, RZ, R77 ;  /* 0x0000004dff4d723e */ /* 0x000fe400000000ff */
[C---:B------:R-:W-:Y:S01]  /*5e10*/  ISETP.GT.AND P2, PT, R4.reuse, 0x71, PT ;  /* 0x000000710400780c */ /* 0x040fe20003f44270 */
[----:B------:R-:W-:Y:S01]  /*5e20*/  @P5 STG.E.U16 desc[UR38][R6.64+0xd0], R76 ;  /* 0x0000d04c06005986 */ /* 0x000fe2000c101526 */
[----:B------:R-:W-:Y:S02]  /*5e30*/  ISETP.GT.AND P5, PT, R3, 0x8, P0 ;  /* 0x000000080300780c */ /* 0x000fe400007a4270 */
[C---:B------:R-:W-:Y:S01]  /*5e40*/  ISETP.GT.AND P1, PT, R4.reuse, 0x78, PT ;  /* 0x000000780400780c */ /* 0x040fe20003f24270 */
[----:B------:R-:W-:Y:S01]  /*5e50*/  @P3 STG.E.U16 desc[UR38][R6.64+0xd2], R77 ;  /* 0x0000d24d06003986 */ /* 0x000fe2000c101526 */
[----:B------:R-:W-:-:S02]  /*5e60*/  ISETP.GT.AND P3, PT, R4, 0x70, PT ;  /* 0x000000700400780c */ /* 0x000fc40003f64270 */
[----:B------:R-:W-:Y:S01]  /*5e70*/  ISETP.GT.AND P0, PT, R4, 0x79, PT ;  /* 0x000000790400780c */ /* 0x000fe20003f04270 */
[----:B------:R-:W-:Y:S01]  /*5e80*/  @P4 IMAD.MOV.U32 R4, RZ, RZ, R8 ;  /* 0x000000ffff044224 */ /* 0x000fe200078e0008 */
[----:B------:R-:W-:Y:S01]  /*5e90*/  F2FP.F16.F32.PACK_AB R78, RZ, R78 ;  /* 0x0000004eff4e723e */ /* 0x000fe200000000ff */
[----:B------:R-:W-:Y:S01]  /*5ea0*/  @P4 IMAD.MOV.U32 R5, RZ, RZ, R9 ;  /* 0x000000ffff054224 */ /* 0x000fe200078e0009 */
[----:B------:R-:W-:Y:S02]  /*5eb0*/  F2FP.F16.F32.PACK_AB R79, RZ, R79 ;  /* 0x0000004fff4f723e */ /* 0x000fe400000000ff */
[----:B------:R-:W-:Y:S02]  /*5ec0*/  F2FP.F16.F32.PACK_AB R80, RZ, R80 ;  /* 0x00000050ff50723e */ /* 0x000fe400000000ff */
[----:B------:R0:W-:Y:S01]  /*5ed0*/  @P4 STG.E.U16 desc[UR38][R4.64+0xd0], R78 ;  /* 0x0000d04e04004986 */ /* 0x0001e2000c101526 */
[----:B------:R-:W-:Y:S02]  /*5ee0*/  ISETP.GT.AND P4, PT, R3, RZ, P2 ;  /* 0x000000ff0300720c */ /* 0x000fe40001784270 */
[----:B------:R-:W-:-:S02]  /*5ef0*/  F2FP.F16.F32.PACK_AB R81, RZ, R81 ;  /* 0x00000051ff51723e */ /* 0x000fc400000000ff */
[----:B------:R-:W-:Y:S02]  /*5f00*/  ISETP.GT.AND P2, PT, R3, 0x8, P2 ;  /* 0x000000080300780c */ /* 0x000fe40001744270 */
[----:B------:R-:W-:Y:S02]  /*5f10*/  F2FP.F16.F32.PACK_AB R82, RZ, R82 ;  /* 0x00000052ff52723e */ /* 0x000fe400000000ff */
[----:B------:R-:W-:Y:S02]  /*5f20*/  F2FP.F16.F32.PACK_AB R83, RZ, R83 ;  /* 0x00000053ff53723e */ /* 0x000fe400000000ff */
[----:B------:R-:W-:Y:S01]  /*5f30*/  F2FP.F16.F32.PACK_AB R84, RZ, R84 ;  /* 0x00000054ff54723e */ /* 0x000fe200000000ff */
[----:B0-----:R-:W-:Y:S01]  /*5f40*/  @P5 IMAD.MOV.U32 R4, RZ, RZ, R8 ;  /* 0x000000ffff045224 */ /* 0x001fe200078e0008 */
[----:B------:R-:W-:Y:S01]  /*5f50*/  F2FP.F16.F32.PACK_AB R85, RZ, R85 ;  /* 0x00000055ff55723e */ /* 0x000fe200000000ff */
[----:B------:R-:W-:Y:S01]  /*5f60*/  @P5 IMAD.MOV.U32 R5, RZ, RZ, R9 ;  /* 0x000000ffff055224 */ /* 0x000fe200078e0009 */
[----:B------:R-:W-:-:S02]  /*5f70*/  F2FP.F16.F32.PACK_AB R86, RZ, R86 ;  /* 0x00000056ff56723e */ /* 0x000fc400000000ff */
[----:B------:R-:W-:Y:S02]  /*5f80*/  F2FP.F16.F32.PACK_AB R87, RZ, R87 ;  /* 0x00000057ff57723e */ /* 0x000fe400000000ff */
[----:B------:R0:W-:Y:S01]  /*5f90*/  @P5 STG.E.U16 desc[UR38][R4.64+0xd2], R79 ;  /* 0x0000d24f04005986 */ /* 0x0001e2000c101526 */
[C---:B------:R-:W-:Y:S02]  /*5fa0*/  ISETP.GT.AND P5, PT, R3.reuse, RZ, P3 ;  /* 0x000000ff0300720c */ /* 0x040fe40001fa4270 */
[----:B------:R-:W-:-:S11]  /*5fb0*/  ISETP.GT.AND P3, PT, R3, 0x8, P3 ;  /* 0x000000080300780c */ /* 0x000fd60001f64270 */
[----:B0-----:R-:W-:Y:S02]  /*5fc0*/  @P5 IMAD.MOV.U32 R4, RZ, RZ, R6 ;  /* 0x000000ffff045224 */ /* 0x001fe400078e0006 */
[----:B------:R-:W-:-:S05]  /*5fd0*/  @P5 IMAD.MOV.U32 R5, RZ, RZ, R7 ;  /* 0x000000ffff055224 */ /* 0x000fca00078e0007 */
[----:B------:R0:W-:Y:S01]  /*5fe0*/  @P5 STG.E.U16 desc[UR38][R4.64+0xe0], R80 ;  /* 0x0000e05004005986 */ /* 0x0001e2000c101526 */
[C---:B------:R-:W-:Y:S02]  /*5ff0*/  ISETP.GT.AND P5, PT, R3.reuse, RZ, P0 ;  /* 0x000000ff0300720c */ /* 0x040fe400007a4270 */
[----:B------:R-:W-:Y:S01]  /*6000*/  ISETP.GT.AND P0, PT, R3, 0x8, P0 ;  /* 0x000000080300780c */ /* 0x000fe20000704270 */
[----:B0-----:R-:W-:Y:S02]  /*6010*/  @P4 IMAD.MOV.U32 R4, RZ, RZ, R6 ;  /* 0x000000ffff044224 */ /* 0x001fe400078e0006 */
[----:B------:R-:W-:-:S05]  /*6020*/  @P4 IMAD.MOV.U32 R5, RZ, RZ, R7 ;  /* 0x000000ffff054224 */ /* 0x000fca00078e0007 */
[----:B------:R0:W-:Y:S01]  /*6030*/  @P4 STG.E.U16 desc[UR38][R4.64+0xe2], R81 ;  /* 0x0000e25104004986 */ /* 0x0001e2000c101526 */
[C---:B------:R-:W-:Y:S02]  /*6040*/  ISETP.GT.AND P4, PT, R3.reuse, RZ, P1 ;  /* 0x000000ff0300720c */ /* 0x040fe40000f84270 */
[----:B------:R-:W-:Y:S01]  /*6050*/  ISETP.GT.AND P1, PT, R3, 0x8, P1 ;  /* 0x000000080300780c */ /* 0x000fe20000f24270 */
[----:B0-----:R-:W-:Y:S02]  /*6060*/  @P3 IMAD.MOV.U32 R4, RZ, RZ, R8 ;  /* 0x000000ffff043224 */ /* 0x001fe400078e0008 */
[----:B------:R-:W-:-:S05]  /*6070*/  @P3 IMAD.MOV.U32 R5, RZ, RZ, R9 ;  /* 0x000000ffff053224 */ /* 0x000fca00078e0009 */
[----:B------:R0:W-:Y:S02]  /*6080*/  @P3 STG.E.U16 desc[UR38][R4.64+0xe0], R82 ;  /* 0x0000e05204003986 */ /* 0x0001e4000c101526 */
[----:B0-----:R-:W-:Y:S02]  /*6090*/  @P2 IMAD.MOV.U32 R4, RZ, RZ, R8 ;  /* 0x000000ffff042224 */ /* 0x001fe400078e0008 */
[----:B------:R-:W-:-:S05]  /*60a0*/  @P2 IMAD.MOV.U32 R5, RZ, RZ, R9 ;  /* 0x000000ffff052224 */ /* 0x000fca00078e0009 */
[----:B------:R0:W-:Y:S02]  /*60b0*/  @P2 STG.E.U16 desc[UR38][R4.64+0xe2], R83 ;  /* 0x0000e25304002986 */ /* 0x0001e4000c101526 */
[----:B0-----:R-:W-:Y:S02]  /*60c0*/  @P4 IMAD.MOV.U32 R4, RZ, RZ, R6 ;  /* 0x000000ffff044224 */ /* 0x001fe400078e0006 */
[----:B------:R-:W-:-:S05]  /*60d0*/  @P4 IMAD.MOV.U32 R5, RZ, RZ, R7 ;  /* 0x000000ffff054224 */ /* 0x000fca00078e0007 */
[----:B------:R0:W-:Y:S04]  /*60e0*/  @P4 STG.E.U16 desc[UR38][R4.64+0xf0], R84 ;  /* 0x0000f05404004986 */ /* 0x0001e8000c101526 */
[----:B------:R1:W-:Y:S01]  /*60f0*/  @P5 STG.E.U16 desc[UR38][R6.64+0xf2], R85 ;  /* 0x0000f25506005986 */ /* 0x0003e2000c101526 */
[----:B0-----:R-:W-:Y:S02]  /*6100*/  @P1 IMAD.MOV.U32 R4, RZ, RZ, R8 ;  /* 0x000000ffff041224 */ /* 0x001fe400078e0008 */
[----:B------:R-:W-:-:S05]  /*6110*/  @P1 IMAD.MOV.U32 R5, RZ, RZ, R9 ;  /* 0x000000ffff051224 */ /* 0x000fca00078e0009 */
[----:B------:R1:W-:Y:S04]  /*6120*/  @P1 STG.E.U16 desc[UR38][R4.64+0xf0], R86 ;  /* 0x0000f05604001986 */ /* 0x0003e8000c101526 */
[----:B------:R1:W-:Y:S02]  /*6130*/  @P0 STG.E.U16 desc[UR38][R8.64+0xf2], R87 ;  /* 0x0000f25708000986 */ /* 0x0003e4000c101526 */
.L_x_158:
[----:B------:R-:W-:Y:S05]  /*6140*/  BSYNC B0 ;  /* 0x0000000000007941 */ /* 0x000fea0003800000 */
.L_x_32:
[----:B------:R-:W-:Y:S01]  /*6150*/  IADD3 R16, P0, R16, UR36, RZ ;  /* 0x0000002410107c10 */ /* 0x000fe2000ff1e0ff */
[----:B------:R-:W-:Y:S01]  /*6160*/  ULDC.64 UR4, c[0x0][0x650] ;  /* 0x0001940000047ab9 */ /* 0x000fe20000000a00 */
[----:B------:R-:W-:Y:S01]  /*6170*/  PRMT R3, RZ, 0x7610, R3 ;  /* 0x00007610ff037816 */ /* 0x000fe20000000003 */
[----:B------:R-:W-:Y:S01]  /*6180*/  IMAD.MOV.U32 R100, RZ, RZ, -0x1 ;  /* 0xffffffffff647424 */ /* 0x000fe200078e00ff */
[----:B------:R-:W-:Y:S01]  /*6190*/  IADD3.X R17, R17, UR42, RZ, P0, !PT ;  /* 0x0000002a11117c10 */ /* 0x000fe200087fe4ff */
[----:B------:R-:W-:Y:S01]  /*61a0*/  IMAD.MOV.U32 R101, RZ, RZ, -0x1 ;  /* 0xffffffffff657424 */ /* 0x000fe200078e00ff */
[----:B------:R-:W-:-:S04]  /*61b0*/  ISETP.GE.U32.AND P0, PT, R16, UR4, PT ;  /* 0x0000000410007c0c */ /* 0x000fc8000bf06070 */
[----:B------:R-:W-:-:S13]  /*61c0*/  ISETP.GE.U32.AND.EX P0, PT, R17, UR5, PT, P0 ;  /* 0x0000000511007c0c */ /* 0x000fda000bf06100 */
[----:B------:R-:W-:Y:S05]  /*61d0*/  @P0 BRA `(.L_x_159) ;  /* 0x00000004004c0947 */ /* 0x000fea0003800000 */
[----:B------:R-:W0:Y:S01]  /*61e0*/  LDC.64 R10, c[0x0][0x628] ;  /* 0x00018a00ff0a7b82 */ /* 0x000e220000000a00 */
[----:B---3--:R-:W3:Y:S01]  /*61f0*/  S2R R12, SR_CTAID.X ;  /* 0x00000000000c7919 */ /* 0x008ee20000002500 */
[----:B-12-4-:R-:W-:Y:S02]  /*6200*/  IMAD.MOV.U32 R8, RZ, RZ, R16 ;  /* 0x000000ffff087224 */ /* 0x016fe400078e0010 */
[----:B------:R-:W-:Y:S01]  /*6210*/  IMAD.MOV.U32 R9, RZ, RZ, R17 ;  /* 0x000000ffff097224 */ /* 0x000fe200078e0011 */
[----:B------:R-:W1:Y:S03]  /*6220*/  S2R R20, SR_CTAID.Y ;  /* 0x0000000000147919 */ /* 0x000e660000002600 */
[----:B------:R-:W2:Y:S08]  /*6230*/  LDC R0, c[0x0][0x630] ;  /* 0x00018c00ff007b82 */ /* 0x000eb00000000800 */
[----:B------:R-:W4:Y:S01]  /*6240*/  LDC.64 R14, c[0x0][0x620] ;  /* 0x00018800ff0e7b82 */ /* 0x000f220000000a00 */
[----:B0-----:R-:W-:-:S04]  /*6250*/  ISETP.NE.U32.AND P0, PT, R10, RZ, PT ;  /* 0x000000ff0a00720c */ /* 0x001fc80003f05070 */
[----:B------:R-:W-:-:S13]  /*6260*/  ISETP.NE.AND.EX P0, PT, R11, RZ, PT, P0 ;  /* 0x000000ff0b00720c */ /* 0x000fda0003f05300 */
[----:B-1234-:R-:W-:Y:S05]  /*6270*/  @!P0 BRA `(.L_x_160) ;  /* 0x0000000000288947 */ /* 0x01efea0003800000 */
        /* <DEDUP_REMOVED lines=10> */
.L_x_160:
[-CC-:B------:R-:W-:Y:S01]  /*6320*/  SHF.R.U64 R101, R8, R0.reuse, R9.reuse ;  /* 0x0000000008657219 */ /* 0x180fe20000001209 */
[----:B------:R-:W0:Y:S01]  /*6330*/  LDC.64 R26, c[0x0][0x640] ;  /* 0x00019000ff1a7b82 */ /* 0x000e220000000a00 */
[----:B------:R-:W-:Y:S01]  /*6340*/  SHF.R.U32.HI R0, RZ, R0, R9 ;  /* 0x00000000ff007219 */ /* 0x000fe20000011609 */
[----:B------:R-:W-:Y:S01]  /*6350*/  ULDC UR4, c[0x0][0x150] ;  /* 0x0000540000047ab9 */ /* 0x000fe20000000800 */
[----:B------:R-:W-:Y:S02]  /*6360*/  IADD3 R3, P0, RZ, -R101, RZ ;  /* 0x80000065ff037210 */ /* 0x000fe40007f1e0ff */
[----:B------:R-:W-:-:S03]  /*6370*/  I2FP.F32.U32 R7, R12 ;  /* 0x0000000c00077245 */ /* 0x000fc60000201000 */
[----:B------:R-:W1:Y:S01]  /*6380*/  LDC R6, c[0x0][0x618] ;  /* 0x00018600ff067b82 */ /* 0x000e620000000800 */
[----:B------:R-:W-:Y:S02]  /*6390*/  IMAD.X R5, RZ, RZ, ~R0, P0 ;  /* 0x000000ffff057224 */ /* 0x000fe400000e0e00 */
[----:B------:R-:W-:Y:S01]  /*63a0*/  FMUL R7, R7, UR4 ;  /* 0x0000000407077c20 */ /* 0x000fe20008400000 */
[----:B------:R-:W-:Y:S01]  /*63b0*/  ULDC UR4, c[0x0][0x154] ;  /* 0x0000550000047ab9 */ /* 0x000fe20000000800 */
[-C--:B------:R-:W-:Y:S02]  /*63c0*/  IMAD R0, R5, R14.reuse, RZ ;  /* 0x0000000e05007224 */ /* 0x080fe400078e02ff */
[C---:B------:R-:W-:Y:S01]  /*63d0*/  IMAD.WIDE.U32 R4, R3.reuse, R14, R16 ;  /* 0x0000000e03047225 */ /* 0x040fe200078e0010 */
[----:B------:R-:W2:Y:S01]  /*63e0*/  LDC R8, c[0x0][0x608] ;  /* 0x00018200ff087b82 */ /* 0x000ea20000000800 */
[----:B------:R-:W3:Y:S02]  /*63f0*/  F2I.U32.TRUNC.NTZ R7, R7 ;  /* 0x0000000700077305 */ /* 0x000ee4000020f000 */
[----:B------:R-:W-:Y:S01]  /*6400*/  IMAD R3, R3, R15, R0 ;  /* 0x0000000f03037224 */ /* 0x000fe200078e0200 */
[----:B------:R-:W-:-:S03]  /*6410*/  I2FP.F32.U32 R0, R20 ;  /* 0x0000001400007245 */ /* 0x000fc60000201000 */
[----:B------:R-:W-:Y:S01]  /*6420*/  IMAD.IADD R3, R5, 0x1, R3 ;  /* 0x0000000105037824 */ /* 0x000fe200078e0203 */
[----:B------:R-:W4:Y:S01]  /*6430*/  LDC R11, c[0x0][0x658] ;  /* 0x00019600ff0b7b82 */ /* 0x000f220000000800 */
[----:B0-----:R-:W-:-:S04]  /*6440*/  ISETP.NE.U32.AND P0, PT, R26, RZ, PT ;  /* 0x000000ff1a00720c */ /* 0x001fc80003f05070 */
[----:B------:R-:W-:-:S03]  /*6450*/  ISETP.NE.AND.EX P0, PT, R27, RZ, PT, P0 ;  /* 0x000000ff1b00720c */ /* 0x000fc60003f05300 */
[----:B------:R-:W0:Y:S01]  /*6460*/  LDC R9, c[0x0][0x144] ;  /* 0x00005100ff097b82 */ /* 0x000e220000000800 */
[-C--:B-1----:R-:W-:Y:S01]  /*6470*/  SHF.R.U64 R10, R4, R6.reuse, R3 ;  /* 0x00000006040a7219 */ /* 0x082fe20000001203 */
[----:B---3--:R-:W-:Y:S01]  /*6480*/  IMAD.MOV R7, RZ, RZ, -R7 ;  /* 0x000000ffff077224 */ /* 0x008fe200078e0a07 */
[----:B------:R-:W-:Y:S01]  /*6490*/  SHF.R.U32.HI R3, RZ, R6, R3 ;  /* 0x00000006ff037219 */ /* 0x000fe20000011603 */
[----:B------:R-:W-:-:S04]  /*64a0*/  FMUL R6, R0, UR4 ;  /* 0x0000000400067c20 */ /* 0x000fc80008400000 */
[----:B------:R-:W1:Y:S01]  /*64b0*/  LDC R21, c[0x0][0x148] ;  /* 0x00005200ff157b82 */ /* 0x000e620000000800 */
[----:B------:R3:W0:Y:S01]  /*64c0*/  F2I.U32.TRUNC.NTZ R14, R6 ;  /* 0x00000006000e7305 */ /* 0x000622000020f000 */
[-CC-:B--2---:R-:W-:Y:S02]  /*64d0*/  SHF.R.U64 R13, R10, R8.reuse, R3.reuse ;  /* 0x000000080a0d7219 */ /* 0x184fe40000001203 */
[----:B------:R-:W-:-:S04]  /*64e0*/  SHF.R.U32.HI R0, RZ, R8, R3 ;  /* 0x00000008ff007219 */ /* 0x000fc80000011603 */
[----:B-----5:R-:W2:Y:S01]  /*64f0*/  LDC R24, c[0x0][0x648] ;  /* 0x00019200ff187b82 */ /* 0x020ea20000000800 */
[-CC-:B----4-:R-:W-:Y:S02]  /*6500*/  SHF.R.U64 R15, R13, R11.reuse, R0.reuse ;  /* 0x0000000b0d0f7219 */ /* 0x190fe40000001200 */
[----:B------:R-:W-:-:S03]  /*6510*/  SHF.R.U32.HI R5, RZ, R11, R0 ;  /* 0x0000000bff057219 */ /* 0x000fc60000011600 */
[----:B------:R-:W-:Y:S02]  /*6520*/  IMAD.MOV.U32 R4, RZ, RZ, R15 ;  /* 0x000000ffff047224 */ /* 0x000fe400078e000f */
[----:B------:R-:W4:Y:S01]  /*6530*/  LDC R28, c[0x0][0x638] ;  /* 0x00018e00ff1c7b82 */ /* 0x000f220000000800 */
[----:B0-----:R-:W-:-:S07]  /*6540*/  IMAD R25, R9, R7, R12 ;  /* 0x0000000709197224 */ /* 0x001fce00078e020c */
[----:B------:R-:W0:Y:S08]  /*6550*/  LDC R29, c[0x0][0x610] ;  /* 0x00018400ff1d7b82 */ /* 0x000e300000000800 */
[----:B------:R-:W0:Y:S01]  /*6560*/  LDC R30, c[0x0][0x600] ;  /* 0x00018000ff1e7b82 */ /* 0x000e220000000800 */
[----:B-123--:R-:W-:Y:S05]  /*6570*/  @!P0 BRA `(.L_x_161) ;  /* 0x0000000000288947 */ /* 0x00efea0003800000 */
[----:B------:R-:W1:Y:S02]  /*6580*/  LDC R0, c[0x0][0x64c] ;  /* 0x00019300ff007b82 */ /* 0x000e640000000800 */
[----:B-1----:R-:W-:-:S05]  /*6590*/  IADD3 R3, P0, R15, R0, RZ ;  /* 0x000000000f037210 */ /* 0x002fca0007f1e0ff */
        /* <DEDUP_REMOVED lines=8> */
.L_x_161:
[----:B------:R-:W-:Y:S01]  /*6620*/  ISETP.NE.AND P0, PT, R2, 0x1, PT ;  /* 0x000000010200780c */ /* 0x000fe20003f05270 */
[----:B------:R-:W-:Y:S01]  /*6630*/  IMAD.MOV R14, RZ, RZ, -R14 ;  /* 0x000000ffff0e7224 */ /* 0x000fe200078e0a0e */
[----:B------:R-:W-:Y:S02]  /*6640*/  SHF.R.U64 R3, R4, R24, R5 ;  /* 0x0000001804037219 */ /* 0x000fe40000001205 */
[----:B------:R-:W-:Y:S02]  /*6650*/  LOP3.LUT R0, R13, R98, RZ, 0xc0, !PT ;  /* 0x000000620d007212 */ /* 0x000fe400078ec0ff */
[----:B------:R-:W-:Y:S01]  /*6660*/  LOP3.LUT R10, R10, R97, RZ, 0xc0, !PT ;  /* 0x000000610a0a7212 */ /* 0x000fe200078ec0ff */
[----:B------:R-:W-:Y:S02]  /*6670*/  IMAD.MOV R4, RZ, RZ, -R3 ;  /* 0x000000ffff047224 */ /* 0x000fe400078e0a03 */
[----:B------:R-:W-:Y:S02]  /*6680*/  IMAD R0, R93, R3, R0 ;  /* 0x000000035d007224 */ /* 0x000fe400078e0200 */
[----:B----4-:R-:W-:-:S02]  /*6690*/  IMAD R3, R4, R28, R15 ;  /* 0x0000001c04037224 */ /* 0x010fc400078e020f */
[----:B------:R-:W-:Y:S02]  /*66a0*/  @P0 IMAD R25, R21, R14, R20 ;  /* 0x0000000e15190224 */ /* 0x000fe400078e0214 */
[----:B0-----:R-:W-:Y:S02]  /*66b0*/  IMAD R5, R3, R30, R10 ;  /* 0x0000001e03057224 */ /* 0x001fe400078e020a */
[----:B------:R-:W-:Y:S02]  /*66c0*/  IMAD R0, R0, R29, R25 ;  /* 0x0000001d00007224 */ /* 0x000fe400078e0219 */
[----:B------:R-:W-:-:S03]  /*66d0*/  IMAD.MOV.U32 R4, RZ, RZ, 0x1 ;  /* 0x00000001ff047424 */ /* 0x000fc600078e00ff */
[----:B------:R-:W-:Y:S02]  /*66e0*/  SEL R100, R5, R0, !P0 ;  /* 0x0000000005647207 */ /* 0x000fe40004000000 */
[----:B------:R-:W-:Y:S02]  /*66f0*/  PRMT R3, R4, 0x7610, R3 ;  /* 0x0000761004037816 */ /* 0x000fe40000000003 */
[----:B------:R-:W-:-:S07]  /*6700*/  SEL R0, R0, R5, !P0 ;  /* 0x0000000500007207 */ /* 0x000fce0004000000 */
.L_x_159:
[----:B------:R-:W-:Y:S01]  /*6710*/  UIADD3 UR41, UR43, UR41, URZ ;  /* 0x000000292b297290 */ /* 0x000fe2000fffe03f */
[----:B------:R-:W-:Y:S01]  /*6720*/  LOP3.LUT P0, RZ, R3, 0xff, RZ, 0xc0, !PT ;  /* 0x000000ff03ff7812 */ /* 0x000fe2000780c0ff */
[----:B------:R-:W-:Y:S02]  /*6730*/  IMAD.MOV.U32 R103, RZ, RZ, R0 ;  /* 0x000000ffff677224 */ /* 0x000fe400078e0000 */
[----:B------:R-:W-:Y:S02]  /*6740*/  USHF.R.U32.HI UR4, URZ, 0x1, UR41 ;  /* 0x000000013f047899 */ /* 0x000fe40008011629 */
[----:B------:R-:W-:Y:S02]  /*6750*/  UISETP.GT.U32.AND UP1, UPT, UR41, 0x1, UPT ;  /* 0x000000012900788c */ /* 0x000fe4000bf24070 */
[----:B------:R-:W-:Y:S02]  /*6760*/  ULOP3.LUT UR4, UR4, 0x1, URZ, 0xc0, !UPT ;  /* 0x0000000104047892 */ /* 0x000fe4000f8ec03f */
[----:B------:R-:W-:-:S02]  /*6770*/  UISETP.LT.U32.AND UP1, UPT, UR43, 0x2, UP1 ;  /* 0x000000022b00788c */ /* 0x000fc40008f21070 */
[----:B------:R-:W-:Y:S02]  /*6780*/  UISETP.NE.U32.AND UP0, UPT, UR4, 0x1, UPT ;  /* 0x000000010400788c */ /* 0x000fe4000bf05070 */
[----:B------:R-:W-:Y:S02]  /*6790*/  USEL UR5, URZ, 0x1, !UP1 ;  /* 0x000000013f057887 */ /* 0x000fe4000c800000 */
[----:B------:R-:W-:Y:S02]  /*67a0*/  UISETP.GT.U32.AND UP0, UPT, UR43, 0x1, !UP0 ;  /* 0x000000012b00788c */ /* 0x000fe4000c704070 */
[----:B------:R-:W-:Y:S02]  /*67b0*/  ULOP3.LUT UR41, UR41, 0x1, URZ, 0xc0, !UPT ;  /* 0x0000000129297892 */ /* 0x000fe4000f8ec03f */
[----:B------:R-:W-:-:S04]  /*67c0*/  USEL UR4, URZ, 0x1, !UP0 ;  /* 0x000000013f047887 */ /* 0x000fc8000c000000 */
[----:B------:R-:W-:Y:S01]  /*67d0*/  ULOP3.LUT UR40, UR4, UR40, UR5, 0x96, !UPT ;  /* 0x0000002804287292 */ /* 0x000fe2000f8e9605 */
[----:B------:R-:W-:Y:S11]  /*67e0*/  @P0 BRA `(.L_x_162) ;  /* 0xffffffac001c0947 */ /* 0x000ff6000383ffff */
[----:B------:R-:W-:Y:S05]  /*67f0*/  EXIT ;  /* 0x000000000000794d */ /* 0x000fea0003800000 */
.L_x_7:
        /* <DEDUP_REMOVED lines=26> */
.L_x_164:
[----:B------:R-:W0:Y:S01]  /*69a0*/  LDC.64 R28, c[0x0][0x640] ;  /* 0x00019000ff1c7b82 */ /* 0x000e220000000a00 */
[-CC-:B------:R-:W-:Y:S01]  /*69b0*/  SHF.R.U64 R22, R14, R6.reuse, R15.reuse ;  /* 0x000000060e167219 */ /* 0x180fe2000000120f */
[----:B------:R-:W-:Y:S01]  /*69c0*/  IMAD.MOV.U32 R30, RZ, RZ, 0x1 ;  /* 0x00000001ff1e7424 */ /* 0x000fe200078e00ff */
[----:B------:R-:W-:Y:S02]  /*69d0*/  SHF.R.U32.HI R6, RZ, R6, R15 ;  /* 0x00000006ff067219 */ /* 0x000fe4000001160f */
[----:B------:R-:W-:-:S03]  /*69e0*/  IADD3 R13, P0, RZ, -R22, RZ ;  /* 0x80000016ff0d7210 */ /* 0x000fc60007f1e0ff */
[----:B------:R-:W1:Y:S02]  /*69f0*/  LDC R12, c[0x0][0x618] ;  /* 0x00018600ff0c7b82 */ /* 0x000e640000000800 */
[----:B------:R-:W-:-:S04]  /*6a00*/  IMAD.X R11, RZ, RZ, ~R6, P0 ;  /* 0x000000ffff0b7224 */ /* 0x000fc800000e0e06 */
[-C--:B------:R-:W-:Y:S02]  /*6a10*/  IMAD R6, R11, R24.reuse, RZ ;  /* 0x000000180b067224 */ /* 0x080fe400078e02ff */
[----:B------:R-:W2:Y:S01]  /*6a20*/  LDC R14, c[0x0][0x608] ;  /* 0x00018200ff0e7b82 */ /* 0x000ea20000000800 */
[----:B------:R-:W-:-:S04]  /*6a30*/  IMAD.WIDE.U32 R10, R13, R24, R16 ;  /* 0x000000180d0a7225 */ /* 0x000fc800078e0010 */
[----:B------:R-:W-:-:S03]  /*6a40*/  IMAD R13, R13, R25, R6 ;  /* 0x000000190d0d7224 */ /* 0x000fc600078e0206 */
[----:B------:R-:W3:Y:S01]  /*6a50*/  LDC R27, c[0x0][0x658] ;  /* 0x00019600ff1b7b82 */ /* 0x000ee20000000800 */
[----:B------:R-:W-:Y:S01]  /*6a60*/  IMAD.IADD R11, R11, 0x1, R13 ;  /* 0x000000010b0b7824 */ /* 0x000fe200078e020d */
[----:B0-----:R-:W-:-:S04]  /*6a70*/  ISETP.NE.U32.AND P0, PT, R28, RZ, PT ;  /* 0x000000ff1c00720c */ /* 0x001fc80003f05070 */
[----:B------:R-:W-:Y:S02]  /*6a80*/  ISETP.NE.AND.EX P0, PT, R29, RZ, PT, P0 ;  /* 0x000000ff1d00720c */ /* 0x000fe40003f05300 */
[----:B------:R-:W0:Y:S01]  /*6a90*/  LDC R20, c[0x0][0x600] ;  /* 0x00018000ff147b82 */ /* 0x000e220000000800 */
[-CC-:B-1----:R-:W-:Y:S01]  /*6aa0*/  SHF.R.U64 R8, R10, R12.reuse, R11.reuse ;  /* 0x0000000c0a087219 */ /* 0x182fe2000000120b */
[----:B------:R-:W-:Y:S01]  /*6ab0*/  IMAD.MOV.U32 R10, RZ, RZ, -0x1 ;  /* 0xffffffffff0a7424 */ /* 0x000fe200078e00ff */
[----:B------:R-:W-:-:S05]  /*6ac0*/  SHF.R.U32.HI R11, RZ, R12, R11 ;  /* 0x0000000cff0b7219 */ /* 0x000fca000001160b */
[----:B------:R-:W1:Y:S01]  /*6ad0*/  LDC R24, c[0x0][0x648] ;  /* 0x00019200ff187b82 */ /* 0x000e620000000800 */
[-CC-:B--2---:R-:W-:Y:S02]  /*6ae0*/  SHF.R.U64 R21, R8, R14.reuse, R11.reuse ;  /* 0x0000000e08157219 */ /* 0x184fe4000000120b */
[----:B------:R-:W-:-:S05]  /*6af0*/  SHF.R.U32.HI R6, RZ, R14, R11 ;  /* 0x0000000eff067219 */ /* 0x000fca000001160b */
[----:B------:R-:W2:Y:S01]  /*6b00*/  LDC R26, c[0x0][0x638] ;  /* 0x00018e00ff1a7b82 */ /* 0x000ea20000000800 */
[-C--:B---3--:R-:W-:Y:S02]  /*6b10*/  SHF.L.U32 R10, R10, R27.reuse, RZ ;  /* 0x0000001b0a0a7219 */ /* 0x088fe400000006ff */
[-CC-:B------:R-:W-:Y:S02]  /*6b20*/  SHF.R.U64 R25, R21, R27.reuse, R6.reuse ;  /* 0x0000001b15197219 */ /* 0x180fe40000001206 */
[----:B------:R-:W-:Y:S02]  /*6b30*/  LOP3.LUT R32, RZ, R10, RZ, 0x33, !PT ;  /* 0x0000000aff207212 */ /* 0x000fe400078e33ff */
[----:B------:R-:W-:Y:S01]  /*6b40*/  SHF.R.U32.HI R11, RZ, R27, R6 ;  /* 0x0000001bff0b7219 */ /* 0x000fe20000011606 */
[----:B------:R-:W3:Y:S01]  /*6b50*/  LDC R31, c[0x0][0x610] ;  /* 0x00018400ff1f7b82 */ /* 0x000ee20000000800 */
[----:B------:R-:W-:Y:S01]  /*6b60*/  IMAD.MOV.U32 R10, RZ, RZ, R25 ;  /* 0x000000ffff0a7224 */ /* 0x000fe200078e0019 */
[----:B------:R-:W-:Y:S06]  /*6b70*/  @!P0 BRA `(.L_x_165) ;  /* 0x0000000000288947 */ /* 0x000fec0003800000 */
        /* <DEDUP_REMOVED lines=10> */
.L_x_165:
[----:B------:R-:W-:Y:S02]  /*6c20*/  ISETP.NE.AND P0, PT, R2, 0x1, PT ;  /* 0x000000010200780c */ /* 0x000fe40003f05270 */
[----:B-1----:R-:W-:Y:S01]  /*6c30*/  SHF.R.U64 R6, R10, R24, R11 ;  /* 0x000000180a067219 */ /* 0x002fe2000000120b */
[----:B0-----:R-:W-:Y:S01]  /*6c40*/  VIADD R11, R20, 0xffffffff ;  /* 0xffffffff140b7836 */ /* 0x001fe20000000000 */
[----:B------:R-:W-:Y:S02]  /*6c50*/  SHF.L.U32 R30, R30, R27, RZ ;  /* 0x0000001b1e1e7219 */ /* 0x000fe400000006ff */
[----:B------:R-:W-:Y:S01]  /*6c60*/  LOP3.LUT R5, R21, R32, RZ, 0xc0, !PT ;  /* 0x0000002015057212 */ /* 0x000fe200078ec0ff */
[----:B------:R-:W-:-:S04]  /*6c70*/  IMAD.MOV R10, RZ, RZ, -R6 ;  /* 0x000000ffff0a7224 */ /* 0x000fc800078e0a06 */
[----:B------:R-:W-:Y:S01]  /*6c80*/  IMAD R6, R30, R6, R5 ;  /* 0x000000061e067224 */ /* 0x000fe200078e0205 */
[----:B------:R-:W-:Y:S01]  /*6c90*/  LOP3.LUT R5, R8, R11, RZ, 0xc0, !PT ;  /* 0x0000000b08057212 */ /* 0x000fe200078ec0ff */
[----:B------:R-:W-:Y:S02]  /*6ca0*/  @P0 IMAD R7, R9, R23, R4 ;  /* 0x0000001709070224 */ /* 0x000fe400078e0204 */
[----:B--2---:R-:W-:Y:S02]  /*6cb0*/  IMAD R4, R10, R26, R25 ;  /* 0x0000001a0a047224 */ /* 0x004fe400078e0219 */
[----:B---3--:R-:W-:Y:S02]  /*6cc0*/  IMAD R7, R6, R31, R7 ;  /* 0x0000001f06077224 */ /* 0x008fe400078e0207 */
[----:B------:R-:W-:Y:S02]  /*6cd0*/  IMAD R4, R4, R20, R5 ;  /* 0x0000001404047224 */ /* 0x000fe400078e0205 */
[----:B------:R-:W-:-:S02]  /*6ce0*/  IMAD.MOV.U32 R8, RZ, RZ, 0x1 ;  /* 0x00000001ff087424 */ /* 0x000fc400078e00ff */
[----:B------:R-:W-:Y:S01]  /*6cf0*/  IMAD.MOV.U32 R6, RZ, RZ, R22 ;  /* 0x000000ffff067224 */ /* 0x000fe200078e0016 */
[----:B------:R-:W-:Y:S02]  /*6d00*/  SEL R20, R4, R7, !P0 ;  /* 0x0000000704147207 */ /* 0x000fe40004000000 */
[----:B------:R-:W-:-:S07]  /*6d10*/  SEL R21, R7, R4, !P0 ;  /* 0x0000000407157207 */ /* 0x000fce0004000000 */
.L_x_163:
[----:B------:R-:W-:-:S08]  /*6d20*/  NOP ;  /* 0x0000000000007918 */ /* 0x000fd00000000000 */
[----:B------:R-:W0:-:S00]  /*6d30*/  USETMAXREG.DEALLOC.CTAPOOL 0x28 ;  /* 0x00000028000079c8 */ /* 0x000e0000080e0500 */
[----:B0-----:R-:W-:-:S13]  /*6d40*/  ISETP.NE.AND P0, PT, R3, RZ, PT ;  /* 0x000000ff0300720c */ /* 0x001fda0003f05270 */
[----:B------:R-:W-:Y:S05]  /*6d50*/  @P0 EXIT ;  /* 0x000000000000094d */ /* 0x000fea0003800000 */
[----:B------:R-:W-:Y:S01]  /*6d60*/  LOP3.LUT P0, RZ, R8, 0xff, RZ, 0xc0, !PT ;  /* 0x000000ff08ff7812 */ /* 0x000fe2000780c0ff */
[----:B------:R-:W-:Y:S02]  /*6d70*/  IMAD.MOV.U32 R3, RZ, RZ, 0x1 ;  /* 0x00000001ff037424 */ /* 0x000fe400078e00ff */
[----:B------:R-:W-:-:S10]  /*6d80*/  IMAD.MOV.U32 R8, RZ, RZ, RZ ;  /* 0x000000ffff087224 */ /* 0x000fd400078e00ff */
[----:B------:R-:W-:Y:S05]  /*6d90*/  @!P0 BRA `(.L_x_166) ;  /* 0x0000000c00548947 */ /* 0x000fea0003800000 */
[----:B------:R-:W0:Y:S01]  /*6da0*/  LDC R3, c[0x0][0x28c] ;  /* 0x0000a300ff037b82 */ /* 0x000e220000000800 */
[----:B------:R-:W1:Y:S01]  /*6db0*/  S2R R12, SR_CgaCtaId ;  /* 0x00000000000c7919 */ /* 0x000e620000008800 */
[----:B------:R-:W-:Y:S01]  /*6dc0*/  ULDC UR5, c[0x0][0x658] ;  /* 0x0001960000057ab9 */ /* 0x000fe20000000800 */
[----:B------:R-:W-:Y:S01]  /*6dd0*/  UMOV UR6, 0xffffffff ;  /* 0xffffffff00067882 */ /* 0x000fe20000000000 */
[----:B------:R-:W-:Y:S01]  /*6de0*/  BSSY B0, `(.L_x_166) ;  /* 0x00000d0000007945 */ /* 0x000fe20003800000 */
[----:B------:R-:W-:Y:S01]  /*6df0*/  USHF.L.U32 UR6, UR6, UR5, URZ ;  /* 0x0000000506067299 */ /* 0x000fe2000800063f */
[----:B------:R-:W-:Y:S01]  /*6e00*/  IMAD.MOV.U32 R10, RZ, RZ, 0x1 ;  /* 0x00000001ff0a7424 */ /* 0x000fe200078e00ff */
[----:B------:R-:W-:Y:S01]  /*6e10*/  LOP3.LUT R19, R18, 0x2, RZ, 0xfc, !PT ;  /* 0x0000000212137812 */ /* 0x000fe200078efcff */
[----:B------:R-:W-:Y:S01]  /*6e20*/  IMAD.MOV.U32 R8, RZ, RZ, RZ ;  /* 0x000000ffff087224 */ /* 0x000fe200078e00ff */
[----:B------:R-:W-:Y:S01]  /*6e30*/  ULDC UR4, c[0x0][0x600] ;  /* 0x0001800000047ab9 */ /* 0x000fe20000000800 */
[----:B------:R-:W-:Y:S01]  /*6e40*/  UMOV UR7, 0x1 ;  /* 0x0000000100077882 */ /* 0x000fe20000000000 */
[----:B------:R-:W-:-:S02]  /*6e50*/  UIADD3 UR13, UR4, -0x1, URZ ;  /* 0xffffffff040d7890 */ /* 0x000fc4000fffe03f */
[----:B------:R-:W-:Y:S02]  /*6e60*/  USHF.L.U32 UR15, UR7, UR5, URZ ;  /* 0x00000005070f7299 */ /* 0x000fe4000800063f */
[----:B------:R-:W-:Y:S01]  /*6e70*/  ULOP3.LUT UR14, URZ, UR6, URZ, 0x33, !UPT ;  /* 0x000000063f0e7292 */ /* 0x000fe2000f8e333f */
[----:B------:R-:W-:Y:S01]  /*6e80*/  ULDC.64 UR22, c[0x0][0x198] ;  /* 0x0000660000167ab9 */ /* 0x000fe20000000a00 */
[----:B0-----:R-:W-:-:S05]  /*6e90*/  VIADD R3, R3, 0x3f ;  /* 0x0000003f03037836 */ /* 0x001fca0000000000 */
[----:B------:R-:W-:-:S04]  /*6ea0*/  SHF.R.S32.HI R4, RZ, 0x1f, R3 ;  /* 0x0000001fff047819 */ /* 0x000fc80000011403 */
[----:B------:R-:W-:Y:S01]  /*6eb0*/  LEA.HI R4, R4, R3, RZ, 0x6 ;  /* 0x0000000304047211 */ /* 0x000fe200078f30ff */
[C---:B-1----:R-:W-:Y:S02]  /*6ec0*/  IMAD.SHL.U32 R11, R12.reuse, 0x10, RZ ;  /* 0x000000100c0b7824 */ /* 0x042fe400078e00ff */
[----:B------:R-:W-:Y:S01]  /*6ed0*/  IMAD.SHL.U32 R12, R12, 0x400, RZ ;  /* 0x000004000c0c7824 */ /* 0x000fe200078e00ff */
[----:B------:R-:W-:Y:S01]  /*6ee0*/  SHF.R.S32.HI R9, RZ, 0x6, R4 ;  /* 0x00000006ff097819 */ /* 0x000fe20000011404 */
[----:B------:R-:W-:Y:S01]  /*6ef0*/  IMAD.MOV.U32 R3, RZ, RZ, 0x1 ;  /* 0x00000001ff037424 */ /* 0x000fe200078e00ff */
[----:B------:R-:W-:Y:S02]  /*6f00*/  LOP3.LUT R11, R11, 0x30, RZ, 0xc0, !PT ;  /* 0x000000300b0b7812 */ /* 0x000fe400078ec0ff */
[----:B------:R-:W-:Y:S01]  /*6f10*/  LOP3.LUT R12, R12, 0xc00, RZ, 0xc0, !PT ;  /* 0x00000c000c0c7812 */ /* 0x000fe200078ec0ff */
[----:B------:R-:W-:-:S07]  /*6f20*/  VIADD R13, R9, 0x1 ;  /* 0x00000001090d7836 */ /* 0x000fce0000000000 */
.L_x_177:
[----:B------:R-:W-:-:S03]  /*6f30*/  UMOV UR4, 0xffffffff ;  /* 0xffffffff00047882 */ /* 0x000fc60000000000 */
[----:B------:R-:W-:Y:S05]  /*6f40*/  BRA.DIV UR4, `(.L_x_167) ;  /* 0x0000000e04887947 */ /* 0x000fea000b800000 */
[----:B------:R-:W-:-:S13]  /*6f50*/  ELECT P6, URZ, PT ;  /* 0x00000000003f782f */ /* 0x000fda00038c0000 */
.L_x_186:
[----:B------:R-:W-:Y:S04]  /*6f60*/  BSSY B1, `(.L_x_168) ;  /* 0x0000043000017945 */ /* 0x000fe80003800000 */
[----:B------:R-:W-:Y:S05]  /*6f70*/  @!P6 BRA `(.L_x_169) ;  /* 0x000000040004e947 */ /* 0x000fea0003800000 */
[----:B------:R-:W0:Y:S02]  /*6f80*/  LDC R4, c[0x0][0x28c] ;  /* 0x0000a300ff047b82 */ /* 0x000e240000000800 */
[----:B0-----:R-:W-:-:S13]  /*6f90*/  ISETP.GE.AND P0, PT, R4, 0x1, PT ;  /* 0x000000010400780c */ /* 0x001fda0003f06270 */
[----:B------:R-:W-:Y:S05]  /*6fa0*/  @!P0 BRA `(.L_x_169) ;  /* 0x0000000000f88947 */ /* 0x000fea0003800000 */
[----:B------:R-:W-:Y:S02]  /*6fb0*/  IMAD.SHL.U32 R22, R20, 0x80, RZ ;  /* 0x0000008014167824 */ /* 0x000fe400078e00ff */
[----:B------:R-:W-:Y:S02]  /*6fc0*/  IMAD.SHL.U32 R21, R21, 0x80, RZ ;  /* 0x0000008015157824 */ /* 0x000fe400078e00ff */
[----:B------:R-:W-:Y:S02]  /*6fd0*/  IMAD.MOV.U32 R25, RZ, RZ, RZ ;  /* 0x000000ffff197224 */ /* 0x000fe400078e00ff */
[----:B------:R-:W-:Y:S02]  /*6fe0*/  IMAD.MOV.U32 R4, RZ, RZ, R11 ;  /* 0x000000ffff047224 */ /* 0x000fe400078e000b */
[----:B------:R-:W-:Y:S02]  /*6ff0*/  IMAD.MOV.U32 R5, RZ, RZ, R13 ;  /* 0x000000ffff057224 */ /* 0x000fe400078e000d */
[----:B------:R-:W-:-:S02]  /*7000*/  IMAD.MOV.U32 R7, RZ, RZ, R3 ;  /* 0x000000ffff077224 */ /* 0x000fc400078e0003 */
[----:B------:R-:W-:Y:S02]  /*7010*/  IMAD.MOV.U32 R15, RZ, RZ, R8 ;  /* 0x000000ffff0f7224 */ /* 0x000fe400078e0008 */
[----:B------:R-:W-:-:S07]  /*7020*/  VIADD R26, R22, 0x40 ;  /* 0x00000040161a7836 */ /* 0x000fce0000000000 */
.L_x_172:
[----:B------:R-:W0:Y:S01]  /*7030*/  S2R R23, SR_CgaCtaId ;  /* 0x0000000000177919 */ /* 0x000e220000008800 */
[----:B------:R-:W-:Y:S02]  /*7040*/  MOV R14, 0x400 ;  /* 0x00000400000e7802 */ /* 0x000fe40000000f00 */
[----:B------:R-:W-:-:S13]  /*7050*/  ISETP.NE.AND P1, PT, R0, RZ, PT ;  /* 0x000000ff0000720c */ /* 0x000fda0003f25270 */
[----:B------:R-:W1:Y:S01]  /*7060*/  @!P1 LDC R20, c[0x0][0x500] ;  /* 0x00014000ff149b82 */ /* 0x000e620000000800 */
[----:B0-----:R-:W-:Y:S02]  /*7070*/  LEA R24, R23, R14, 0x18 ;  /* 0x0000000e17187211 */ /* 0x001fe400078ec0ff */
[----:B------:R-:W-:-:S03]  /*7080*/  SHF.L.U32 R14, R7, 0x1f, RZ ;  /* 0x0000001f070e7819 */ /* 0x000fc600000006ff */
[----:B------:R-:W-:-:S04]  /*7090*/  IMAD R23, R15, 0x8, R24 ;  /* 0x000000080f177824 */ /* 0x000fc800078e0218 */
[----:B------:R-:W0:Y:S02]  /*70a0*/  SYNCS.PHASECHK.TRANS64.TRYWAIT P0, [R23+URZ+0x10], R14 ;  /* 0x0000100e170075a7 */ /* 0x000e24000800017f */
[----:B01----:R-:W-:Y:S05]  /*70b0*/  @!P0 BRA `(.L_x_170) ;  /* 0x0000000c004c8947 */ /* 0x003fea0003800000 */
.L_x_187:
[----:B0-----:R-:W-:Y:S01]  /*70c0*/  PRMT R14, R19, 0x9910, RZ ;  /* 0x00009910130e7816 */ /* 0x001fe200000000ff */
[----:B------:R0:W-:Y:S03]  /*70d0*/  @!P1 SYNCS.ARRIVE.TRANS64 RZ, [R23+URZ], R20 ;  /* 0x0000001417ff99a7 */ /* 0x0001e6000800003f */
[----:B------:R-:W-:-:S13]  /*70e0*/  ISETP.NE.AND P0, PT, R14, 0x2, PT ;  /* 0x000000020e00780c */ /* 0x000fda0003f05270 */
[----:B0-----:R-:W-:Y:S05]  /*70f0*/  @P0 BRA `(.L_x_171) ;  /* 0x0000000000040947 */ /* 0x001fea0003800000 */
[----:B------:R-:W-:Y:S01]  /*7100*/  BPT.TRAP 0x1 ;  /* 0x000000040000795c */ /* 0x000fe20000300000 */
.L_x_171:
[----:B------:R-:W-:Y:S01]  /*7110*/  IMAD R14, R15, 0x2000, R12 ;  /* 0x000020000f0e7824 */ /* 0x000fe200078e020c */
[----:B------:R-:W-:Y:S01]  /*7120*/  R2UR UR25, R23 ;  /* 0x00000000171972ca */ /* 0x000fe200000e0000 */
[--C-:B------:R-:W-:Y:S01]  /*7130*/  IMAD R20, R15, 0x4000, R24.reuse ;  /* 0x000040000f147824 */ /* 0x100fe200078e0218 */
[----:B------:R-:W-:Y:S01]  /*7140*/  R2UR UR28, R6 ;  /* 0x00000000061c72ca */ /* 0x000fe200000e0000 */
[----:B------:R-:W-:Y:S01]  /*7150*/  IMAD R14, R14, 0x2, R24 ;  /* 0x000000020e0e7824 */ /* 0x000fe200078e0218 */
[----:B------:R-:W-:Y:S01]  /*7160*/  UIADD3 UR4, UP0, UR22, 0xf0, URZ ;  /* 0x000000f016047890 */ /* 0x000fe2000ff1e03f */
[----:B------:R-:W-:Y:S01]  /*7170*/  VIADD R5, R5, 0xffffffff ;  /* 0xffffffff05057836 */ /* 0x000fe20000000000 */
[----:B------:R-:W-:Y:S01]  /*7180*/  R2UR UR24, R20 ;  /* 0x00000000141872ca */ /* 0x000fe200000e0000 */
[----:B------:R-:W-:Y:S01]  /*7190*/  UIADD3 UR30, UP1, UR22, 0x1f0, URZ ;  /* 0x000001f0161e7890 */ /* 0x000fe2000ff3e03f */
[----:B------:R-:W-:Y:S01]  /*71a0*/  R2UR UR8, R14 ;  /* 0x000000000e0872ca */ /* 0x000fe200000e0000 */
[----:B------:R-:W-:Y:S01]  /*71b0*/  UIADD3.X UR5, URZ, UR23, URZ, UP0, !UPT ;  /* 0x000000173f057290 */ /* 0x000fe200087fe43f */
[----:B------:R-:W-:Y:S01]  /*71c0*/  R2UR UR19, R4 ;  /* 0x00000000041372ca */ /* 0x000fe200000e0000 */
[----:B------:R-:W-:Y:S01]  /*71d0*/  UIADD3.X UR31, URZ, UR23, URZ, UP1, !UPT ;  /* 0x000000173f1f7290 */ /* 0x000fe20008ffe43f */
[----:B------:R-:W-:Y:S01]  /*71e0*/  R2UR UR26, R25 ;  /* 0x00000000191a72ca */ /* 0x000fe200000e0000 */
[----:B------:R-:W-:Y:S01]  /*71f0*/  VIADD R15, R15, 0x1 ;  /* 0x000000010f0f7836 */ /* 0x000fe20000000000 */
[----:B------:R-:W-:Y:S01]  /*7200*/  R2UR UR27, R21 ;  /* 0x00000000151b72ca */ /* 0x000fe200000e0000 */
[----:B------:R-:W-:Y:S01]  /*7210*/  UMOV UR6, 0x0 ;  /* 0x0000000000067882 */ /* 0x000fe20000000000 */
[----:B------:R-:W-:Y:S01]  /*7220*/  R2UR UR18, R22 ;  /* 0x00000000161272ca */ /* 0x000fe200000e0000 */
[----:B------:R-:W-:Y:S01]  /*7230*/  UMOV UR7, 0x10000000 ;  /* 0x1000000000077882 */ /* 0x000fe20000000000 */
[----:B------:R-:W-:Y:S01]  /*7240*/  R2UR UR10, R26 ;  /* 0x000000001a0a72ca */ /* 0x000fe200000e0000 */
[----:B------:R-:W-:Y:S01]  /*7250*/  UIADD3 UR24, UR24, 0x100, URZ ;  /* 0x0000010018187890 */ /* 0x000fe2000fffe03f */
[----:B------:R-:W-:Y:S01]  /*7260*/  ISETP.GT.AND P1, PT, R5, 0x1, PT ;  /* 0x000000010500780c */ /* 0x000fe20003f24270 */
[----:B------:R-:W-:Y:S01]  /*7270*/  UIADD3 UR16, UR8, 0x8100, URZ ;  /* 0x0000810008107890 */ /* 0x000fe2000fffe03f */
[----:B------:R-:W-:Y:S01]  /*7280*/  ISETP.NE.AND P0, PT, R15, 0x2, PT ;  /* 0x000000020f00780c */ /* 0x000fe20003f05270 */
[----:B------:R-:W-:Y:S01]  /*7290*/  UIADD3 UR8, UR8, 0xa100, URZ ;  /* 0x0000a10008087890 */ /* 0x000fe2000fffe03f */
[----:B------:R-:W-:Y:S01]  /*72a0*/  VIADD R4, R4, 0x40 ;  /* 0x0000004004047836 */ /* 0x000fe20000000000 */
[----:B------:R-:W-:Y:S01]  /*72b0*/  UMOV UR21, 0xf0000 ;  /* 0x000f000000157882 */ /* 0x000fe20000000000 */
[----:B------:R-:W-:Y:S01]  /*72c0*/  UMOV UR17, UR25 ;  /* 0x0000001900117c82 */ /* 0x000fe20008000000 */
[----:B------:R-:W-:Y:S01]  /*72d0*/  UMOV UR20, UR28 ;  /* 0x0000001c00147c82 */ /* 0x000fe20008000000 */
[----:B------:R-:W-:Y:S01]  /*72e0*/  UMOV UR9, UR25 ;  /* 0x0000001900097c82 */ /* 0x000fe20008000000 */
[----:B------:R-:W-:Y:S01]  /*72f0*/  UMOV UR11, UR19 ;  /* 0x00000013000b7c82 */ /* 0x000fe20008000000 */
[----:B------:R0:W-:Y:S01]  /*7300*/  UTMALDG.3D [UR24], [UR4], desc[UR6] ;  /* 0x00000618040075b4 */ /* 0x0001e20008011000 */
[----:B------:R-:W-:Y:S01]  /*7310*/  UMOV UR12, UR28 ;  /* 0x0000001c000c7c82 */ /* 0x000fe20008000000 */
[----:B------:R-:W-:Y:S01]  /*7320*/  SEL R14, RZ, 0x1, P0 ;  /* 0x00000001ff0e7807 */ /* 0x000fe20000000000 */
[----:B------:R-:W-:Y:S01]  /*7330*/  VIADD R25, R25, 0x40 ;  /* 0x0000004019197836 */ /* 0x000fe20000000000 */
[----:B------:R-:W-:-:S02]  /*7340*/  SEL R15, R15, RZ, P0 ;  /* 0x000000ff0f0f7207 */ /* 0x000fc40000000000 */
[----:B------:R-:W-:Y:S01]  /*7350*/  LOP3.LUT R7, R7, R14, RZ, 0x3c, !PT ;  /* 0x0000000e07077212 */ /* 0x000fe200078e3cff */
[----:B------:R0:W-:Y:S01]  /*7360*/  UTMALDG.3D.MULTICAST [UR16], [UR30], UR21, desc[UR6] ;  /* 0x000006101e0073b4 */ /* 0x0001e20008011815 */
[----:B------:R0:W-:Y:S02]  /*7370*/  UTMALDG.3D.MULTICAST [UR8], [UR30], UR21, desc[UR6] ;  /* 0x000006081e0073b4 */ /* 0x0001e40008011815 */
[----:B0-----:R-:W-:Y:S05]  /*7380*/  @P1 BRA `(.L_x_172) ;  /* 0xfffffffc00281947 */ /* 0x001fea000383ffff */
.L_x_169:
[----:B------:R-:W-:Y:S05]  /*7390*/  BSYNC B1 ;  /* 0x0000000000017941 */ /* 0x000fea0003800000 */
.L_x_168:
[----:B------:R-:W-:Y:S01]  /*73a0*/  LOP3.LUT P1, RZ, R10, 0xff, RZ, 0xc0, !PT ;  /* 0x000000ff0aff7812 */ /* 0x000fe2000782c0ff */
[----:B------:R-:W-:Y:S01]  /*73b0*/  IMAD.IADD R8, R9, 0x1, R8 ;  /* 0x0000000109087824 */ /* 0x000fe200078e0208 */
[----:B------:R-:W-:Y:S01]  /*73c0*/  IADD3 R16, P2, R16, UR36, RZ ;  /* 0x0000002410107c10 */ /* 0x000fe2000ff5e0ff */
[----:B------:R-:W-:Y:S01]  /*73d0*/  ULDC.64 UR4, c[0x0][0x650] ;  /* 0x0001940000047ab9 */ /* 0x000fe20000000a00 */
[----:B------:R-:W-:Y:S01]  /*73e0*/  BSSY B1, `(.L_x_173) ;  /* 0x000006d000017945 */ /* 0x000fe20003800000 */
[----:B------:R-:W-:Y:S01]  /*73f0*/  IMAD.MOV.U32 R21, RZ, RZ, -0x1 ;  /* 0xffffffffff157424 */ /* 0x000fe200078e00ff */
[----:B------:R-:W-:Y:S01]  /*7400*/  SHF.R.U32.HI R4, RZ, 0x1, R8 ;  /* 0x00000001ff047819 */ /* 0x000fe20000011608 */
[----:B------:R-:W-:Y:S01]  /*7410*/  IMAD.MOV.U32 R20, RZ, RZ, -0x1 ;  /* 0xffffffffff147424 */ /* 0x000fe200078e00ff */
[----:B------:R-:W-:Y:S02]  /*7420*/  ISETP.GT.U32.AND P0, PT, R8, 0x1, PT ;  /* 0x000000010800780c */ /* 0x000fe40003f04070 */
[----:B------:R-:W-:-:S02]  /*7430*/  LOP3.LUT R4, R4, 0x1, RZ, 0xc0, !PT ;  /* 0x0000000104047812 */ /* 0x000fc400078ec0ff */
[----:B------:R-:W-:Y:S01]  /*7440*/  ISETP.LT.U32.AND P0, PT, R9, 0x2, P0 ;  /* 0x000000020900780c */ /* 0x000fe20000701070 */
[----:B------:R-:W0:Y:S01]  /*7450*/  @P1 S2R R6, SR_CgaCtaId ;  /* 0x0000000000061919 */ /* 0x000e220000008800 */
[----:B------:R-:W-:Y:S02]  /*7460*/  @P1 MOV R5, 0x400 ;  /* 0x0000040000051802 */ /* 0x000fe40000000f00 */
[----:B------:R-:W-:Y:S02]  /*7470*/  IADD3.X R17, R17, UR42, RZ, P2, !PT ;  /* 0x0000002a11117c10 */ /* 0x000fe400097fe4ff */
[----:B------:R-:W-:Y:S02]  /*7480*/  ISETP.GE.U32.AND P2, PT, R16, UR4, PT ;  /* 0x0000000410007c0c */ /* 0x000fe4000bf46070 */
[----:B------:R-:W-:Y:S02]  /*7490*/  LOP3.LUT R8, R8, 0x1, RZ, 0xc0, !PT ;  /* 0x0000000108087812 */ /* 0x000fe400078ec0ff */
[----:B------:R-:W-:-:S02]  /*74a0*/  PRMT R10, RZ, 0x7610, R10 ;  /* 0x00007610ff0a7816 */ /* 0x000fc4000000000a */
[----:B0-----:R-:W-:Y:S01]  /*74b0*/  @P1 LEA R5, R6, R5, 0x18 ;  /* 0x0000000506051211 */ /* 0x001fe200078ec0ff */
[----:B------:R-:W-:-:S03]  /*74c0*/  IMAD.MOV.U32 R6, RZ, RZ, -0x1 ;  /* 0xffffffffff067424 */ /* 0x000fc600078e00ff */
[----:B------:R0:W-:Y:S01]  /*74d0*/  @P1 SYNCS.ARRIVE.TRANS64.A1T0 RZ, [R5+URZ+0x38], RZ ;  /* 0x000038ff05ff19a7 */ /* 0x0001e2000810003f */
[----:B------:R-:W-:Y:S02]  /*74e0*/  ISETP.NE.U32.AND P1, PT, R4, 0x1, PT ;  /* 0x000000010400780c */ /* 0x000fe40003f25070 */
[----:B------:R-:W-:Y:S02]  /*74f0*/  SEL R4, RZ, 0x1, !P0 ;  /* 0x00000001ff047807 */ /* 0x000fe40004000000 */
[----:B------:R-:W-:Y:S02]  /*7500*/  ISETP.GE.U32.AND.EX P0, PT, R17, UR5, PT, P2 ;  /* 0x0000000511007c0c */ /* 0x000fe4000bf06120 */
[----:B------:R-:W-:-:S04]  /*7510*/  ISETP.GT.U32.AND P1, PT, R9, 0x1, !P1 ;  /* 0x000000010900780c */ /* 0x000fc80004f24070 */
[----:B0-----:R-:W-:-:S04]  /*7520*/  SEL R5, RZ, 0x1, !P1 ;  /* 0x00000001ff057807 */ /* 0x001fc80004800000 */
[--C-:B------:R-:W-:Y:S02]  /*7530*/  LOP3.LUT R3, R5, R3, R4.reuse, 0x96, !PT ;  /* 0x0000000305037212 */ /* 0x100fe400078e9604 */
[----:B------:R-:W-:Y:S01]  /*7540*/  PRMT R4, RZ, 0x7610, R4 ;  /* 0x00007610ff047816 */ /* 0x000fe20000000004 */
[----:B------:R-:W-:Y:S06]  /*7550*/  @P0 BRA `(.L_x_174) ;  /* 0x0000000400540947 */ /* 0x000fec0003800000 */
[----:B------:R-:W0:Y:S01]  /*7560*/  S2R R15, SR_CTAID.X ;  /* 0x00000000000f7919 */ /* 0x000e220000002500 */
[----:B------:R-:W-:Y:S01]  /*7570*/  ULDC.64 UR4, c[0x0][0x628] ;  /* 0x00018a0000047ab9 */ /* 0x000fe20000000a00 */
[----:B------:R-:W-:Y:S01]  /*7580*/  ULDC UR7, c[0x0][0x630] ;  /* 0x00018c0000077ab9 */ /* 0x000fe20000000800 */
[----:B------:R-:W-:Y:S01]  /*7590*/  ISETP.NE.U32.AND P0, PT, RZ, UR4, PT ;  /* 0x00000004ff007c0c */ /* 0x000fe2000bf05070 */
[----:B------:R-:W1:Y:S01]  /*75a0*/  S2R R20, SR_CTAID.Y ;  /* 0x0000000000147919 */ /* 0x000e620000002600 */
[----:B------:R-:W-:Y:S01]  /*75b0*/  ULDC UR8, c[0x0][0x150] ;  /* 0x0000540000087ab9 */ /* 0x000fe20000000800 */
[----:B------:R-:W-:Y:S01]  /*75c0*/  IMAD.MOV.U32 R4, RZ, RZ, R16 ;  /* 0x000000ffff047224 */ /* 0x000fe200078e0010 */
[----:B------:R-:W-:Y:S01]  /*75d0*/  ISETP.NE.AND.EX P0, PT, RZ, UR5, PT, P0 ;  /* 0x00000005ff007c0c */ /* 0x000fe2000bf05300 */
[----:B------:R-:W-:Y:S01]  /*75e0*/  IMAD.MOV.U32 R5, RZ, RZ, R17 ;  /* 0x000000ffff057224 */ /* 0x000fe200078e0011 */
[----:B0-----:R-:W-:-:S11]  /*75f0*/  I2FP.F32.U32 R22, R15 ;  /* 0x0000000f00167245 */ /* 0x001fd60000201000 */
[----:B------:R-:W-:Y:S05]  /*7600*/  @!P0 BRA `(.L_x_175) ;  /* 0x0000000000288947 */ /* 0x000fea0003800000 */
[----:B------:R-:W-:Y:S02]  /*7610*/  ULDC UR6, c[0x0][0x634] ;  /* 0x00018d0000067ab9 */ /* 0x000fe40000000800 */
[----:B------:R-:W-:-:S05]  /*7620*/  IADD3 R5, P0, R16, UR6, RZ ;  /* 0x0000000610057c10 */ /* 0x000fca000ff1e0ff */
[----:B------:R-:W-:-:S04]  /*7630*/  IMAD.X R21, RZ, RZ, R17, P0 ;  /* 0x000000ffff157224 */ /* 0x000fc800000e0611 */
[----:B------:R-:W-:-:S04]  /*7640*/  IMAD.WIDE.U32 R6, R21, UR4, RZ ;  /* 0x0000000415067c25 */ /* 0x000fc8000f8e00ff */
[----:B------:R-:W-:-:S04]  /*7650*/  IMAD.WIDE.U32 R6, P0, R5, UR5, R6 ;  /* 0x0000000505067c25 */ /* 0x000fc8000f800006 */
[----:B------:R-:W-:-:S04]  /*7660*/  IMAD.WIDE.U32 R4, R5, UR4, RZ ;  /* 0x0000000405047c25 */ /* 0x000fc8000f8e00ff */
[----:B------:R-:W-:Y:S01]  /*7670*/  IMAD.MOV.U32 R4, RZ, RZ, R7 ;  /* 0x000000ffff047224 */ /* 0x000fe200078e0007 */
[----:B------:R-:W-:Y:S01]  /*7680*/  IADD3 RZ, P1, R5, R6, RZ ;  /* 0x0000000605ff7210 */ /* 0x000fe20007f3e0ff */
[----:B------:R-:W-:-:S04]  /*7690*/  IMAD.X R5, RZ, RZ, RZ, P0 ;  /* 0x000000ffff057224 */ /* 0x000fc800000e06ff */
[----:B------:R-:W-:-:S08]  /*76a0*/  IMAD.WIDE.U32.X R4, R21, UR5, R4, P1 ;  /* 0x0000000515047c25 */ /* 0x000fd000088e0404 */
.L_x_175:
[--C-:B------:R-:W-:Y:S01]  /*76b0*/  SHF.R.U64 R14, R4, UR7, R5.reuse ;  /* 0x00000007040e7c19 */ /* 0x100fe20008001205 */
[----:B------:R-:W-:Y:S01]  /*76c0*/  FMUL R22, R22, UR8 ;  /* 0x0000000816167c20 */ /* 0x000fe20008400000 */
[----:B------:R-:W-:Y:S01]  /*76d0*/  SHF.R.U32.HI R4, RZ, UR7, R5 ;  /* 0x00000007ff047c19 */ /* 0x000fe20008011605 */
[----:B------:R-:W0:Y:S01]  /*76e0*/  LDC R6, c[0x0][0x144] ;  /* 0x00005100ff067b82 */ /* 0x000e220000000800 */
[----:B------:R-:W-:Y:S01]  /*76f0*/  IADD3 R5, P0, RZ, -R14, RZ ;  /* 0x8000000eff057210 */ /* 0x000fe20007f1e0ff */
[----:B------:R-:W-:Y:S01]  /*7700*/  ULDC UR6, c[0x0][0x154] ;  /* 0x0000550000067ab9 */ /* 0x000fe20000000800 */
[----:B-1----:R-:W-:Y:S01]  /*7710*/  I2FP.F32.U32 R7, R20 ;  /* 0x0000001400077245 */ /* 0x002fe20000201000 */
[----:B------:R-:W1:Y:S01]  /*7720*/  F2I.U32.TRUNC.NTZ R22, R22 ;  /* 0x0000001600167305 */ /* 0x000e62000020f000 */
[----:B------:R-:W-:Y:S01]  /*7730*/  ULDC.64 UR4, c[0x0][0x620] ;  /* 0x0001880000047ab9 */ /* 0x000fe20000000a00 */
[----:B------:R-:W-:Y:S01]  /*7740*/  IMAD.X R4, RZ, RZ, ~R4, P0 ;  /* 0x000000ffff047224 */ /* 0x000fe200000e0e04 */
[----:B------:R-:W-:Y:S01]  /*7750*/  ISETP.NE.AND P2, PT, R2, 0x1, PT ;  /* 0x000000010200780c */ /* 0x000fe20003f45270 */
[----:B------:R-:W-:Y:S01]  /*7760*/  FMUL R23, R7, UR6 ;  /* 0x0000000607177c20 */ /* 0x000fe20008400000 */
[----:B------:R-:W2:Y:S01]  /*7770*/  LDC R25, c[0x0][0x148] ;  /* 0x00005200ff197b82 */ /* 0x000ea20000000800 */
[----:B------:R-:W-:Y:S01]  /*7780*/  IMAD R4, R4, UR4, RZ ;  /* 0x0000000404047c24 */ /* 0x000fe2000f8e02ff */
[----:B------:R-:W-:-:S02]  /*7790*/  ULDC.64 UR6, c[0x0][0x640] ;  /* 0x0001900000067ab9 */ /* 0x000fc40000000a00 */
[----:B------:R-:W-:Y:S01]  /*77a0*/  ISETP.NE.U32.AND P0, PT, RZ, UR6, PT ;  /* 0x00000006ff007c0c */ /* 0x000fe2000bf05070 */
[----:B------:R-:W3:Y:S01]  /*77b0*/  F2I.U32.TRUNC.NTZ R23, R23 ;  /* 0x0000001700177305 */ /* 0x000ee2000020f000 */
[C---:B------:R-:W-:Y:S02]  /*77c0*/  IMAD R7, R5.reuse, UR5, R4 ;  /* 0x0000000505077c24 */ /* 0x040fe4000f8e0204 */
[----:B------:R-:W-:Y:S01]  /*77d0*/  IMAD.WIDE.U32 R4, R5, UR4, R16 ;  /* 0x0000000405047c25 */ /* 0x000fe2000f8e0010 */
[----:B------:R-:W-:Y:S01]  /*77e0*/  ULDC UR4, c[0x0][0x618] ;  /* 0x0001860000047ab9 */ /* 0x000fe20000000800 */
[----:B------:R-:W-:Y:S02]  /*77f0*/  ISETP.NE.AND.EX P0, PT, RZ, UR7, PT, P0 ;  /* 0x00000007ff007c0c */ /* 0x000fe4000bf05300 */
[----:B------:R-:W-:Y:S02]  /*7800*/  IMAD.IADD R5, R5, 0x1, R7 ;  /* 0x0000000105057824 */ /* 0x000fe400078e0207 */
[----:B-1----:R-:W-:-:S03]  /*7810*/  IMAD.MOV R22, RZ, RZ, -R22 ;  /* 0x000000ffff167224 */ /* 0x002fc600078e0a16 */
[----:B------:R-:W-:Y:S01]  /*7820*/  SHF.R.U64 R21, R4, UR4, R5 ;  /* 0x0000000404157c19 */ /* 0x000fe20008001205 */
[----:B0-----:R-:W-:Y:S01]  /*7830*/  IMAD R15, R6, R22, R15 ;  /* 0x00000016060f7224 */ /* 0x001fe200078e020f */
[----:B------:R-:W-:Y:S01]  /*7840*/  SHF.R.U32.HI R4, RZ, UR4, R5 ;  /* 0x00000004ff047c19 */ /* 0x000fe20008011605 */
[----:B------:R-:W-:Y:S01]  /*7850*/  ULDC UR4, c[0x0][0x608] ;  /* 0x0001820000047ab9 */ /* 0x000fe20000000800 */
[----:B---3--:R-:W-:Y:S02]  /*7860*/  IMAD.MOV R6, RZ, RZ, -R23 ;  /* 0x000000ffff067224 */ /* 0x008fe400078e0a17 */
[--C-:B------:R-:W-:Y:S02]  /*7870*/  SHF.R.U64 R22, R21, UR4, R4.reuse ;  /* 0x0000000415167c19 */ /* 0x100fe40008001204 */
[----:B------:R-:W-:Y:S01]  /*7880*/  SHF.R.U32.HI R5, RZ, UR4, R4 ;  /* 0x00000004ff057c19 */ /* 0x000fe20008011604 */
[----:B------:R-:W-:Y:S01]  /*7890*/  ULDC UR4, c[0x0][0x658] ;  /* 0x0001960000047ab9 */ /* 0x000fe20000000800 */
[----:B--2---:R-:W-:-:S02]  /*78a0*/  @P2 IMAD R15, R25, R6, R20 ;  /* 0x00000006190f2224 */ /* 0x004fc400078e0214 */
[--C-:B------:R-:W-:Y:S02]  /*78b0*/  SHF.R.U64 R20, R22, UR4, R5.reuse ;  /* 0x0000000416147c19 */ /* 0x100fe40008001205 */
[----:B------:R-:W-:-:S03]  /*78c0*/  SHF.R.U32.HI R23, RZ, UR4, R5 ;  /* 0x00000004ff177c19 */ /* 0x000fc60008011605 */
[----:B------:R-:W-:Y:S02]  /*78d0*/  IMAD.MOV.U32 R6, RZ, RZ, R20 ;  /* 0x000000ffff067224 */ /* 0x000fe400078e0014 */
[----:B------:R-:W-:Y:S01]  /*78e0*/  IMAD.MOV.U32 R5, RZ, RZ, R23 ;  /* 0x000000ffff057224 */ /* 0x000fe200078e0017 */
[----:B------:R-:W-:Y:S06]  /*78f0*/  @!P0 BRA `(.L_x_176) ;  /* 0x00000000002c8947 */ /* 0x000fec0003800000 */
        /* <DEDUP_REMOVED lines=9> */
[----:B------:R-:W-:-:S04]  /*7990*/  IMAD.WIDE.U32.X R4, R23, UR7, R4, P1 ;  /* 0x0000000717047c25 */ /* 0x000fc800088e0404 */
[----:B------:R-:W-:-:S07]  /*79a0*/  IMAD.MOV.U32 R6, RZ, RZ, R4 ;  /* 0x000000ffff067224 */ /* 0x000fce00078e0004 */
.L_x_176:
[----:B------:R-:W-:Y:S01]  /*79b0*/  ULDC UR4, c[0x0][0x648] ;  /* 0x0001920000047ab9 */ /* 0x000fe20000000800 */
[----:B------:R-:W-:Y:S01]  /*79c0*/  LOP3.LUT R4, R22, UR14, RZ, 0xc0, !PT ;  /* 0x0000000e16047c12 */ /* 0x000fe2000f8ec0ff */
[----:B------:R-:W-:Y:S01]  /*79d0*/  ULDC UR5, c[0x0][0x610] ;  /* 0x0001840000057ab9 */ /* 0x000fe20000000800 */
[----:B------:R-:W-:Y:S01]  /*79e0*/  SHF.R.U64 R5, R6, UR4, R5 ;  /* 0x0000000406057c19 */ /* 0x000fe20008001205 */
[----:B------:R-:W-:Y:S01]  /*79f0*/  ULDC UR4, c[0x0][0x638] ;  /* 0x00018e0000047ab9 */ /* 0x000fe20000000800 */
[----:B------:R-:W-:-:S03]  /*7a00*/  LOP3.LUT R21, R21, UR13, RZ, 0xc0, !PT ;  /* 0x0000000d15157c12 */ /* 0x000fc6000f8ec0ff */
[----:B------:R-:W-:Y:S02]  /*7a10*/  IMAD.MOV R7, RZ, RZ, -R5 ;  /* 0x000000ffff077224 */ /* 0x000fe400078e0a05 */
[----:B------:R-:W-:Y:S02]  /*7a20*/  IMAD R4, R5, UR15, R4 ;  /* 0x0000000f05047c24 */ /* 0x000fe4000f8e0204 */
[----:B------:R-:W-:Y:S01]  /*7a30*/  IMAD R20, R7, UR4, R20 ;  /* 0x0000000407147c24 */ /* 0x000fe2000f8e0214 */
[----:B------:R-:W-:Y:S01]  /*7a40*/  ULDC UR4, c[0x0][0x600] ;  /* 0x0001800000047ab9 */ /* 0x000fe20000000800 */
[----:B------:R-:W-:Y:S02]  /*7a50*/  IMAD R15, R4, UR5, R15 ;  /* 0x00000005040f7c24 */ /* 0x000fe4000f8e020f */
[----:B------:R-:W-:Y:S02]  /*7a60*/  IMAD R6, R20, UR4, R21 ;  /* 0x0000000414067c24 */ /* 0x000fe4000f8e0215 */
[----:B------:R-:W-:-:S03]  /*7a70*/  IMAD.MOV.U32 R4, RZ, RZ, 0x1 ;  /* 0x00000001ff047424 */ /* 0x000fc600078e00ff */
[----:B------:R-:W-:Y:S02]  /*7a80*/  SEL R20, R6, R15, !P2 ;  /* 0x0000000f06147207 */ /* 0x000fe40005000000 */
[----:B------:R-:W-:Y:S01]  /*7a90*/  SEL R21, R15, R6, !P2 ;  /* 0x000000060f157207 */ /* 0x000fe20005000000 */
[----:B------:R-:W-:-:S07]  /*7aa0*/  IMAD.MOV.U32 R6, RZ, RZ, R14 ;  /* 0x000000ffff067224 */ /* 0x000fce00078e000e */
.L_x_174:
[----:B------:R-:W-:Y:S05]  /*7ab0*/  BSYNC B1 ;  /* 0x0000000000017941 */ /* 0x000fea0003800000 */
.L_x_173:
[----:B------:R-:W-:-:S13]  /*7ac0*/  LOP3.LUT P0, RZ, R4, 0xff, RZ, 0xc0, !PT ;  /* 0x000000ff04ff7812 */ /* 0x000fda000780c0ff */
[----:B------:R-:W-:Y:S05]  /*7ad0*/  @P0 BRA `(.L_x_177) ;  /* 0xfffffff400140947 */ /* 0x000fea000383ffff */
[----:B------:R-:W-:Y:S05]  /*7ae0*/  BSYNC B0 ;  /* 0x0000000000007941 */ /* 0x000fea0003800000 */
.L_x_166:
[----:B------:R-:W-:-:S03]  /*7af0*/  UMOV UR4, 0xffffffff ;  /* 0xffffffff00047882 */ /* 0x000fc60000000000 */
[----:B------:R-:W-:Y:S05]  /*7b00*/  BRA.DIV UR4, `(.L_x_178) ;  /* 0x0000000204cc7947 */ /* 0x000fea000b800000 */
[----:B------:R-:W-:-:S13]  /*7b10*/  ELECT P6, URZ, PT ;  /* 0x00000000003f782f */ /* 0x000fda00038c0000 */
.L_x_190:
[----:B------:R-:W-:Y:S04]  /*7b20*/  BSSY B0, `(.L_x_179) ;  /* 0x0000019000007945 */ /* 0x000fe80003800000 */
[----:B------:R-:W-:Y:S05]  /*7b30*/  @!P6 BRA `(.L_x_180) ;  /* 0x00000000005ce947 */ /* 0x000fea0003800000 */
[----:B------:R-:W-:-:S04]  /*7b40*/  LOP3.LUT R18, R18, 0x2, RZ, 0xfc, !PT ;  /* 0x0000000212127812 */ /* 0x000fc800078efcff */
[----:B------:R-:W-:-:S13]  /*7b50*/  ISETP.NE.AND P0, PT, R18, 0x3, PT ;  /* 0x000000031200780c */ /* 0x000fda0003f05270 */
[----:B------:R-:W-:Y:S05]  /*7b60*/  @!P0 BRA `(.L_x_181) ;  /* 0x0000000000048947 */ /* 0x000fea0003800000 */
[----:B------:R-:W-:Y:S01]  /*7b70*/  BPT.TRAP 0x1 ;  /* 0x000000040000795c */ /* 0x000fe20000300000 */
.L_x_181:
[----:B------:R-:W0:Y:S01]  /*7b80*/  S2R R5, SR_CgaCtaId ;  /* 0x0000000000057919 */ /* 0x000e220000008800 */
[----:B------:R-:W-:Y:S02]  /*7b90*/  MOV R0, 0x400 ;  /* 0x0000040000007802 */ /* 0x000fe40000000f00 */
[----:B------:R-:W-:Y:S02]  /*7ba0*/  SHF.L.U32 R2, R3, 0x1f, RZ ;  /* 0x0000001f03027819 */ /* 0x000fe400000006ff */
[----:B0-----:R-:W-:-:S05]  /*7bb0*/  LEA R5, R5, R0, 0x18 ;  /* 0x0000000005057211 */ /* 0x001fca00078ec0ff */
[----:B------:R-:W-:-:S04]  /*7bc0*/  VIADD R5, R5, 0x10 ;  /* 0x0000001005057836 */ /* 0x000fc80000000000 */
[C---:B------:R-:W-:Y:S02]  /*7bd0*/  IMAD R7, R8.reuse, 0x8, R5 ;  /* 0x0000000808077824 */ /* 0x040fe400078e0205 */
[----:B------:R-:W-:Y:S02]  /*7be0*/  VIADD R8, R8, 0x1 ;  /* 0x0000000108087836 */ /* 0x000fe40000000000 */
[----:B------:R-:W0:Y:S03]  /*7bf0*/  SYNCS.PHASECHK.TRANS64.TRYWAIT P0, [R7+URZ], R2 ;  /* 0x00000002070075a7 */ /* 0x000e26000800017f */
[----:B------:R-:W-:-:S04]  /*7c00*/  ISETP.NE.AND P1, PT, R8, 0x2, PT ;  /* 0x000000020800780c */ /* 0x000fc80003f25270 */
[----:B------:R-:W-:Y:S02]  /*7c10*/  SEL R0, RZ, 0x1, P1 ;  /* 0x00000001ff007807 */ /* 0x000fe40000800000 */
[----:B------:R-:W-:Y:S02]  /*7c20*/  SEL R8, R8, RZ, P1 ;  /* 0x000000ff08087207 */ /* 0x000fe40000800000 */
[----:B------:R-:W-:Y:S01]  /*7c30*/  LOP3.LUT R0, R3, R0, RZ, 0x3c, !PT ;  /* 0x0000000003007212 */ /* 0x000fe200078e3cff */
[----:B0-----:R-:W-:Y:S06]  /*7c40*/  @!P0 BRA `(.L_x_182) ;  /* 0x00000000009c8947 */ /* 0x001fec0003800000 */
.L_x_191:
[----:B------:R-:W-:Y:S01]  /*7c50*/  IMAD R5, R8, 0x8, R5 ;  /* 0x0000000808057824 */ /* 0x000fe200078e0205 */
[----:B------:R-:W-:-:S07]  /*7c60*/  SHF.L.U32 R0, R0, 0x1f, RZ ;  /* 0x0000001f00007819 */ /* 0x000fce00000006ff */
.L_x_183:
[----:B-1----:R1:W2:Y:S02]  /*7c70*/  SYNCS.PHASECHK.TRANS64.TRYWAIT P0, [R5+URZ], R0 ;  /* 0x00000000050075a7 */ /* 0x0022a4000800017f */
[----:B--2---:R-:W-:Y:S05]  /*7c80*/  @!P0 NANOSLEEP.SYNCS 0x989680 ;  /* 0x009896800000895d */ /* 0x004fea0003900000 */
[----:B------:R-:W2:Y:S02]  /*7c90*/  @!P0 SYNCS.PHASECHK.TRANS64 P0, [R5+URZ], R0 ;  /* 0x00000000050085a7 */ /* 0x000ea4000800007f */
[----:B--2---:R-:W-:Y:S05]  /*7ca0*/  @!P0 BRA `(.L_x_183) ;  /* 0xfffffffc00f08947 */ /* 0x004fea000383ffff */
.L_x_180:
[----:B------:R-:W-:Y:S05]  /*7cb0*/  BSYNC B0 ;  /* 0x0000000000007941 */ /* 0x000fea0003800000 */
.L_x_179:
[----:B------:R-:W-:Y:S05]  /*7cc0*/  EXIT ;  /* 0x000000000000794d */ /* 0x000fea0003800000 */
.L_x_21:
[----:B-1----:R1:W2:Y:S02]  /*7cd0*/  SYNCS.PHASECHK.TRANS64.TRYWAIT P1, [R3+URZ], R0 ;  /* 0x00000000030075a7 */ /* 0x0022a4000802017f */
[----:B--2---:R-:W-:Y:S05]  /*7ce0*/  @!P1 NANOSLEEP.SYNCS 0x989680 ;  /* 0x009896800000995d */ /* 0x004fea0003900000 */
[----:B------:R-:W2:Y:S02]  /*7cf0*/  @!P1 SYNCS.PHASECHK.TRANS64 P1, [R3+URZ], R0 ;  /* 0x00000000030095a7 */ /* 0x000ea4000802007f */
[----:B--2---:R-:W-:Y:S05]  /*7d00*/  @!P1 BRA `(.L_x_21) ;  /* 0xfffffffc00f09947 */ /* 0x004fea000383ffff */
[----:B------:R-:W-:Y:S05]  /*7d10*/  BRA `(.L_x_20) ;  /* 0xffffff98009c7947 */ /* 0x000fea000383ffff */
.L_x_26:
[----:B-1----:R1:W2:Y:S02]  /*7d20*/  SYNCS.PHASECHK.TRANS64.TRYWAIT P1, [R5+URZ], R4 ;  /* 0x00000004050075a7 */ /* 0x0022a4000802017f */
[----:B--2---:R-:W-:Y:S05]  /*7d30*/  @!P1 NANOSLEEP.SYNCS 0x989680 ;  /* 0x009896800000995d */ /* 0x004fea0003900000 */
[----:B------:R-:W2:Y:S02]  /*7d40*/  @!P1 SYNCS.PHASECHK.TRANS64 P1, [R5+URZ], R4 ;  /* 0x00000004050095a7 */ /* 0x000ea4000802007f */
[----:B--2---:R-:W-:Y:S05]  /*7d50*/  @!P1 BRA `(.L_x_26) ;  /* 0xfffffffc00f09947 */ /* 0x004fea000383ffff */
[----:B------:R-:W-:Y:S05]  /*7d60*/  BRA `(.L_x_25) ;  /* 0xffffff9c00787947 */ /* 0x000fea000383ffff */
.L_x_167:
[----:B------:R-:W-:Y:S01]  /*7d70*/  BSSY B1, `(.L_x_184) ;  /* 0x0000006000017945 */ /* 0x000fe20003800000 */
[----:B------:R-:W-:-:S07]  /*7d80*/  IMAD.MOV.U32 R15, RZ, RZ, -0x1 ;  /* 0xffffffffff0f7424 */ /* 0x000fce00078e00ff */
[----:B------:R-:W-:Y:S05]  /*7d90*/  WARPSYNC.COLLECTIVE R15, `(.L_x_185) ;  /* 0x000000000f0c7348 */ /* 0x000fea0003c00000 */
[----:B------:R-:W-:Y:S02]  /*7da0*/  ELECT P6, UR62, PT ;  /* 0x00000000003e782f */ /* 0x000fe400038c0000 */
[----:B------:R-:W-:Y:S01]  /*7db0*/  MOV R14, UR62 ;  /* 0x0000003e000e7c02 */ /* 0x000fe20008000f00 */
[----:B------:R-:W-:Y:S10]  /*7dc0*/  ENDCOLLECTIVE ;  /* 0x000000000000791b */ /* 0x000ff40003800000 */
.L_x_185:
[----:B------:R-:W-:Y:S05]  /*7dd0*/  BSYNC B1 ;  /* 0x0000000000017941 */ /* 0x000fea0003800000 */
.L_x_184:
[----:B------:R-:W-:Y:S05]  /*7de0*/  BRA `(.L_x_186) ;  /* 0xfffffff0005c7947 */ /* 0x000fea000383ffff */
.L_x_170:
[----:B0-----:R0:W1:Y:S02]  /*7df0*/  SYNCS.PHASECHK.TRANS64.TRYWAIT P0, [R23+URZ+0x10], R14 ;  /* 0x0000100e170075a7 */ /* 0x001064000800017f */
[----:B-1----:R-:W-:Y:S05]  /*7e00*/  @!P0 NANOSLEEP.SYNCS 0x989680 ;  /* 0x009896800000895d */ /* 0x002fea0003900000 */
[----:B------:R-:W1:Y:S02]  /*7e10*/  @!P0 SYNCS.PHASECHK.TRANS64 P0, [R23+URZ+0x10], R14 ;  /* 0x0000100e170085a7 */ /* 0x000e64000800007f */
[----:B-1----:R-:W-:Y:S05]  /*7e20*/  @!P0 BRA `(.L_x_170) ;  /* 0xfffffffc00f08947 */ /* 0x002fea000383ffff */
[----:B------:R-:W-:Y:S05]  /*7e30*/  BRA `(.L_x_187) ;  /* 0xfffffff000a07947 */ /* 0x000fea000383ffff */
.L_x_178:
[----:B------:R-:W-:Y:S01]  /*7e40*/  BSSY B0, `(.L_x_188) ;  /* 0x0000006000007945 */ /* 0x000fe20003800000 */
[----:B------:R-:W-:-:S07]  /*7e50*/  IMAD.MOV.U32 R15, RZ, RZ, -0x1 ;  /* 0xffffffffff0f7424 */ /* 0x000fce00078e00ff */
[----:B------:R-:W-:Y:S05]  /*7e60*/  WARPSYNC.COLLECTIVE R15, `(.L_x_189) ;  /* 0x000000000f0c7348 */ /* 0x000fea0003c00000 */
[----:B------:R-:W-:Y:S02]  /*7e70*/  ELECT P6, UR62, PT ;  /* 0x00000000003e782f */ /* 0x000fe400038c0000 */
[----:B------:R-:W-:Y:S01]  /*7e80*/  MOV R14, UR62 ;  /* 0x0000003e000e7c02 */ /* 0x000fe20008000f00 */
[----:B------:R-:W-:Y:S10]  /*7e90*/  ENDCOLLECTIVE ;  /* 0x000000000000791b */ /* 0x000ff40003800000 */
.L_x_189:
[----:B------:R-:W-:Y:S05]  /*7ea0*/  BSYNC B0 ;  /* 0x0000000000007941 */ /* 0x000fea0003800000 */
.L_x_188:
[----:B------:R-:W-:Y:S05]  /*7eb0*/  BRA `(.L_x_190) ;  /* 0xfffffffc00187947 */ /* 0x000fea000383ffff */
.L_x_182:
[----:B0-----:R0:W1:Y:S02]  /*7ec0*/  SYNCS.PHASECHK.TRANS64.TRYWAIT P0, [R7+URZ], R2 ;  /* 0x00000002070075a7 */ /* 0x001064000800017f */
[----:B-1----:R-:W-:Y:S05]  /*7ed0*/  @!P0 NANOSLEEP.SYNCS 0x989680 ;  /* 0x009896800000895d */ /* 0x002fea0003900000 */
[----:B------:R-:W1:Y:S02]  /*7ee0*/  @!P0 SYNCS.PHASECHK.TRANS64 P0, [R7+URZ], R2 ;  /* 0x00000002070085a7 */ /* 0x000e64000800007f */
[----:B-1----:R-:W-:Y:S05]  /*7ef0*/  @!P0 BRA `(.L_x_182) ;  /* 0xfffffffc00f08947 */ /* 0x002fea000383ffff */
[----:B------:R-:W-:Y:S05]  /*7f00*/  BRA `(.L_x_191) ;  /* 0xfffffffc00507947 */ /* 0x000fea000383ffff */
.L_x_192:
[----:B------:R-:W-:-:S00]  /*7f10*/  BRA `(.L_x_192) ;  /* 0xfffffffc00fc7947 */ /* 0x000fc0000383ffff */
[----:B------:R-:W-:-:S00]  /*7f20*/  NOP ;  /* 0x0000000000007918 */ /* 0x000fc00000000000 */
        /* <DEDUP_REMOVED lines=13> */
.L_x_193:


//--------------------- .nv.global.init           --------------------------
	.section	.nv.global.init,"aw",@progbits
.nv.global.init:
	.type		$str$22,@object
	.size		$str$22,($str$23 - $str$22)
$str$22:
        /*0000*/ 	.byte	0x6b, 0x5f, 0x74, 0x69, 0x6c, 0x65, 0x5f, 0x63, 0x6f, 0x75, 0x6e, 0x74, 0x20, 0x3e, 0x3d, 0x20
        /*0010*/ 	.byte	0x31, 0x00
	.type		$str$23,@object
	.size		$str$23,(__unnamed_1 - $str$23)
$str$23:
        /*0012*/ 	.byte	0x2f, 0x74, 0x6d, 0x70, 0x2f, 0x63, 0x75, 0x74, 0x6c, 0x61, 0x73, 0x73, 0x5f, 0x73, 0x77, 0x65
        /*0022*/ 	.byte	0x65, 0x70, 0x5f, 0x73, 0x72, 0x63, 0x2f, 0x69, 0x6e, 0x63, 0x6c, 0x75, 0x64, 0x65, 0x2f, 0x63
        /*0032*/ 	.byte	0x75, 0x74, 0x6c, 0x61, 0x73, 0x73, 0x2f, 0x67, 0x65, 0x6d, 0x6d, 0x2f, 0x63, 0x6f, 0x6c, 0x6c
        /*0042*/ 	.byte	0x65, 0x63, 0x74, 0x69, 0x76, 0x65, 0x2f, 0x73, 0x6d, 0x39, 0x30, 0x5f, 0x6d, 0x6d, 0x61, 0x5f
        /*0052*/ 	.byte	0x74, 0x6d, 0x61, 0x5f, 0x67, 0x6d, 0x6d, 0x61, 0x5f, 0x73, 0x73, 0x5f, 0x77, 0x61, 0x72, 0x70
        /*0062*/ 	.byte	0x73, 0x70, 0x65, 0x63, 0x69, 0x61, 0x6c, 0x69, 0x7a, 0x65, 0x64, 0x2e, 0x68, 0x70, 0x70, 0x00
	.type		__unnamed_1,@object
	.size		__unnamed_1,(.L_0 - __unnamed_1)
__unnamed_1:
        /*0072*/ 	.byte	0x76, 0x6f, 0x69, 0x64, 0x20, 0x63, 0x75, 0x74, 0x6c, 0x61, 0x73, 0x73, 0x3a, 0x3a, 0x67, 0x65
        /* <DEDUP_REMOVED lines=180> */
        /*0bc2*/ 	.byte	0x74, 0x69, 0x74, 0x79, 0x5d, 0x00
.L_0:


//--------------------- .nv.shared._ZN7cutlass13device_kernelINS_4gemm6kernel13GemmUniversalIN4cute5tupleIJiiiiEEENS1_10collective13CollectiveMmaINS1_34MainloopSm90TmaGmmaWarpSpecializedILi2ENS5_IJNS4_1CILi4EEENSA_ILi1EEESC_EEENS1_35KernelTmaWarpSpecializedCooperativeEEENS5_IJNSA_ILi128EEESG_NSA_ILi64EEEEEENS_6half_tENS5_IJlSC_lEEESJ_NS5_IJSC_llEEENS4_8TiledMMAINS4_8MMA_AtomIJNS4_4SM904GMMA26MMA_64x128x16_F32F16F16_SSILNSP_5MajorE0ELSR_1ELNSP_7ScaleInE1ELSS_1EEEEEENS4_6LayoutINS5_IJNSA_ILi2EEESC_SC_EEENS5_IJSC_NSA_ILi0EEESY_EEEEENS5_IJNS4_10UnderscoreES11_S11_EEEEENS4_13SM90_TMA_LOADENS4_14ComposedLayoutINS4_7SwizzleILi3ELi4ELi3EEENS4_18smem_ptr_flag_bitsILi16EEENSV_INS5_IJNSA_ILi8EEESH_EEENS5_IJSH_SC_EEEEEEEvNS4_8identityENS4_23SM90_TMA_LOAD_MULTICASTENS15_IS17_S19_NSV_INS5_IJSH_S1A_EEENS5_IJSC_SH_EEEEEEEvS1F_EENS_8epilogue10collective6detail29Sm90TmaWarpSpecializedAdapterINS1N_15DefaultEpilogueISJ_SK_SK_NS1M_6thread17LinearCombinationISJ_Li1EffLNS1R_9ScaleType4KindE0ELNS_15FloatRoundStyleE2ESJ_EENS1_15EpilogueDefaultEEEEEvvEEEEvNT_6ParamsE --------------------------
	.section	.nv.shared._ZN7cutlass13device_kernelINS_4gemm6kernel13GemmUniversalIN4cute5tupleIJiiiiEEENS1_10collective13CollectiveMmaINS1_34MainloopSm90TmaGmmaWarpSpecializedILi2ENS5_IJNS4_1CILi4EEENSA_ILi1EEESC_EEENS1_35KernelTmaWarpSpecializedCooperativeEEENS5_IJNSA_ILi128EEESG_NSA_ILi64EEEEEENS_6half_tENS5_IJlSC_lEEESJ_NS5_IJSC_llEEENS4_8TiledMMAINS4_8MMA_AtomIJNS4_4SM904GMMA26MMA_64x128x16_F32F16F16_SSILNSP_5MajorE0ELSR_1ELNSP_7ScaleInE1ELSS_1EEEEEENS4_6LayoutINS5_IJNSA_ILi2EEESC_SC_EEENS5_IJSC_NSA_ILi0EEESY_EEEEENS5_IJNS4_10UnderscoreES11_S11_EEEEENS4_13SM90_TMA_LOADENS4_14ComposedLayoutINS4_7SwizzleILi3ELi4ELi3EEENS4_18smem_ptr_flag_bitsILi16EEENSV_INS5_IJNSA_ILi8EEESH_EEENS5_IJSH_SC_EEEEEEEvNS4_8identityENS4_23SM90_TMA_LOAD_MULTICASTENS15_IS17_S19_NSV_INS5_IJSH_S1A_EEENS5_IJSC_SH_EEEEEEEvS1F_EENS_8epilogue10collective6detail29Sm90TmaWarpSpecializedAdapterINS1N_15DefaultEpilogueISJ_SK_SK_NS1M_6thread17LinearCombinationISJ_Li1EffLNS1R_9ScaleType4KindE0ELNS_15FloatRoundStyleE2ESJ_EENS1_15EpilogueDefaultEEEEEvvEEEEvNT_6ParamsE,"aw",@nobits
	.sectionflags	@""
	.align	16
	.zero		1024


//--------------------- .nv.shared.reserved.0     --------------------------
	.section	.nv.shared.reserved.0,"aw",@nobits
	.weak		__nv_reservedSMEM_offset_0_alias
	.size		__nv_reservedSMEM_offset_0_alias, 0, 0
	.other		__nv_reservedSMEM_offset_0_alias,@"STO_CUDA_RESERVED_SHARED STV_DEFAULT"
__nv_reservedSMEM_offset_0_alias:
	.zero		0


//--------------------- .nv.global                --------------------------
	.section	.nv.global,"aw",@nobits
.nv.global:
	.type		_ZN40_INTERNAL_9b0b44d7_4_k_cu_5ca84298_191414cute1_E,@object
	.size		_ZN40_INTERNAL_9b0b44d7_4_k_cu_5ca84298_191414cute1_E,(_ZN40_INTERNAL_9b0b44d7_4_k_cu_5ca84298_191414cuda3std3__45__cpo6cbeginE - _ZN40_INTERNAL_9b0b44d7_4_k_cu_5ca84298_191414cute1_E)
_ZN40_INTERNAL_9b0b44d7_4_k_cu_5ca84298_191414cute1_E:
	.zero		1
	.type		_ZN40_INTERNAL_9b0b44d7_4_k_cu_5ca84298_191414cuda3std3__45__cpo6cbeginE,@object
	.size		_ZN40_INTERNAL_9b0b44d7_4_k_cu_5ca84298_191414cuda3std3__45__cpo6cbeginE,(_ZN40_INTERNAL_9b0b44d7_4_k_cu_5ca84298_191414cuda3std3__48in_placeE - _ZN40_INTERNAL_9b0b44d7_4_k_cu_5ca84298_191414cuda3std3__45__cpo6cbeginE)
_ZN40_INTERNAL_9b0b44d7_4_k_cu_5ca84298_191414cuda3std3__45__cpo6cbeginE:
	.zero		1
	.type		_ZN40_INTERNAL_9b0b44d7_4_k_cu_5ca84298_191414cuda3std3__48in_placeE,@object
	.size		_ZN40_INTERNAL_9b0b44d7_4_k_cu_5ca84298_191414cuda3std3__48in_placeE,(_ZN40_INTERNAL_9b0b44d7_4_k_cu_5ca84298_191414cuda3std6ranges3__45__cpo9iter_moveE - _ZN40_INTERNAL_9b0b44d7_4_k_cu_5ca84298_191414cuda3std3__48in_placeE)
_ZN40_INTERNAL_9b0b44d7_4_k_cu_5ca84298_191414cuda3std3__48in_placeE:
	.zero		1
	.type		_ZN40_INTERNAL_9b0b44d7_4_k_cu_5ca84298_191414cuda3std6ranges3__45__cpo9iter_moveE,@object
	.size		_ZN40_INTERNAL_9b0b44d7_4_k_cu_5ca84298_191414cuda3std6ranges3__45__cpo9iter_moveE,(_ZN40_INTERNAL_9b0b44d7_4_k_cu_5ca84298_191414cuda3std3__45__cpo5beginE - _ZN40_INTERNAL_9b0b44d7_4_k_cu_5ca84298_191414cuda3std6ranges3__45__cpo9iter_moveE)
_ZN40_INTERNAL_9b0b44d7_4_k_cu_5ca84298_191414cuda3std6ranges3__45__cpo9iter_moveE:
	.zero		1
	.type		_ZN40_INTERNAL_9b0b44d7_4_k_cu_5ca84298_191414cuda3std3__45__cpo5beginE,@object
	.size		_ZN40_INTERNAL_9b0b44d7_4_k_cu_5ca84298_191414cuda3std3__45__cpo5beginE,(_ZN40_INTERNAL_9b0b44d7_4_k_cu_5ca84298_191414cuda3std3__442_GLOBAL__N__9b0b44d7_4_k_cu_5ca84298_191416ignoreE - _ZN40_INTERNAL_9b0b44d7_4_k_cu_5ca84298_191414cuda3std3__45__cpo5beginE)
_ZN40_INTERNAL_9b0b44d7_4_k_cu_5ca84298_191414cuda3std3__45__cpo5beginE:
	.zero		1
	.type		_ZN40_INTERNAL_9b0b44d7_4_k_cu_5ca84298_191414cuda3std3__442_GLOBAL__N__9b0b44d7_4_k_cu_5ca84298_191416ignoreE,@object
	.size		_ZN40_INTERNAL_9b0b44d7_4_k_cu_5ca84298_191414cuda3std3__442_GLOBAL__N__9b0b44d7_4_k_cu_5ca84298_191416ignoreE,(_ZN40_INTERNAL_9b0b44d7_4_k_cu_5ca84298_191414cute7productE - _ZN40_INTERNAL_9b0b44d7_4_k_cu_5ca84298_191414cuda3std3__442_GLOBAL__N__9b0b44d7_4_k_cu_5ca84298_191416ignoreE)
_ZN40_INTERNAL_9b0b44d7_4_k_cu_5ca84298_191414cuda3std3__442_GLOBAL__N__9b0b44d7_4_k_cu_5ca84298_191416ignoreE:
	.zero		1
	.type		_ZN40_INTERNAL_9b0b44d7_4_k_cu_5ca84298_191414cute7productE,@object
	.size		_ZN40_INTERNAL_9b0b44d7_4_k_cu_5ca84298_191414cute7productE,(_ZN40_INTERNAL_9b0b44d7_4_k_cu_5ca84298_191414cuda3std3__45__cpo3endE - _ZN40_INTERNAL_9b0b44d7_4_k_cu_5ca84298_191414cute7productE)
_ZN40_INTERNAL_9b0b44d7_4_k_cu_5ca84298_191414cute7productE:
	.zero		1
	.type		_ZN40_INTERNAL_9b0b44d7_4_k_cu_5ca84298_191414cuda3std3__45__cpo3endE,@object
	.size		_ZN40_INTERNAL_9b0b44d7_4_k_cu_5ca84298_191414cuda3std3__45__cpo3endE,(_ZN40_INTERNAL_9b0b44d7_4_k_cu_5ca84298_191414cuda3std3__419piecewise_constructE - _ZN40_INTERNAL_9b0b44d7_4_k_cu_5ca84298_191414cuda3std3__45__cpo3endE)
_ZN40_INTERNAL_9b0b44d7_4_k_cu_5ca84298_191414cuda3std3__45__cpo3endE:
	.zero		1
	.type		_ZN40_INTERNAL_9b0b44d7_4_k_cu_5ca84298_191414cuda3std3__419piecewise_constructE,@object
	.size		_ZN40_INTERNAL_9b0b44d7_4_k_cu_5ca84298_191414cuda3std3__419piecewise_constructE,(_ZN40_INTERNAL_9b0b44d7_4_k_cu_5ca84298_191414cuda3std3__45__cpo4cendE - _ZN40_INTERNAL_9b0b44d7_4_k_cu_5ca84298_191414cuda3std3__419piecewise_constructE)
_ZN40_INTERNAL_9b0b44d7_4_k_cu_5ca84298_191414cuda3std3__419piecewise_constructE:
	.zero		1
	.type		_ZN40_INTERNAL_9b0b44d7_4_k_cu_5ca84298_191414cuda3std3__45__cpo4cendE,@object
	.size		_ZN40_INTERNAL_9b0b44d7_4_k_cu_5ca84298_191414cuda3std3__45__cpo4cendE,(_ZN40_INTERNAL_9b0b44d7_4_k_cu_5ca84298_191414cuda3std6ranges3__45__cpo4swapE - _ZN40_INTERNAL_9b0b44d7_4_k_cu_5ca84298_191414cuda3std3__45__cpo4cendE)
_ZN40_INTERNAL_9b0b44d7_4_k_cu_5ca84298_191414cuda3std3__45__cpo4cendE:
	.zero		1
	.type		_ZN40_INTERNAL_9b0b44d7_4_k_cu_5ca84298_191414cuda3std6ranges3__45__cpo4swapE,@object
	.size		_ZN40_INTERNAL_9b0b44d7_4_k_cu_5ca84298_191414cuda3std6ranges3__45__cpo4swapE,(.L_8 - _ZN40_INTERNAL_9b0b44d7_4_k_cu_5ca84298_191414cuda3std6ranges3__45__cpo4swapE)
_ZN40_INTERNAL_9b0b44d7_4_k_cu_5ca84298_191414cuda3std6ranges3__45__cpo4swapE:
	.zero		1
.L_8:


//--------------------- .nv.constant0._ZN7cutlass13device_kernelINS_4gemm6kernel13GemmUniversalIN4cute5tupleIJiiiiEEENS1_10collective13CollectiveMmaINS1_34MainloopSm90TmaGmmaWarpSpecializedILi2ENS5_IJNS4_1CILi4EEENSA_ILi1EEESC_EEENS1_35KernelTmaWarpSpecializedCooperativeEEENS5_IJNSA_ILi128EEESG_NSA_ILi64EEEEEENS_6half_tENS5_IJlSC_lEEESJ_NS5_IJSC_llEEENS4_8TiledMMAINS4_8MMA_AtomIJNS4_4SM904GMMA26MMA_64x128x16_F32F16F16_SSILNSP_5MajorE0ELSR_1ELNSP_7ScaleInE1ELSS_1EEEEEENS4_6LayoutINS5_IJNSA_ILi2EEESC_SC_EEENS5_IJSC_NSA_ILi0EEESY_EEEEENS5_IJNS4_10UnderscoreES11_S11_EEEEENS4_13SM90_TMA_LOADENS4_14ComposedLayoutINS4_7SwizzleILi3ELi4ELi3EEENS4_18smem_ptr_flag_bitsILi16EEENSV_INS5_IJNSA_ILi8EEESH_EEENS5_IJSH_SC_EEEEEEEvNS4_8identityENS4_23SM90_TMA_LOAD_MULTICASTENS15_IS17_S19_NSV_INS5_IJSH_S1A_EEENS5_IJSC_SH_EEEEEEEvS1F_EENS_8epilogue10collective6detail29Sm90TmaWarpSpecializedAdapterINS1N_15DefaultEpilogueISJ_SK_SK_NS1M_6thread17LinearCombinationISJ_Li1EffLNS1R_9ScaleType4KindE0ELNS_15FloatRoundStyleE2ESJ_EENS1_15EpilogueDefaultEEEEEvvEEEEvNT_6ParamsE --------------------------
	.section	.nv.constant0._ZN7cutlass13device_kernelINS_4gemm6kernel13GemmUniversalIN4cute5tupleIJiiiiEEENS1_10collective13CollectiveMmaINS1_34MainloopSm90TmaGmmaWarpSpecializedILi2ENS5_IJNS4_1CILi4EEENSA_ILi1EEESC_EEENS1_35KernelTmaWarpSpecializedCooperativeEEENS5_IJNSA_ILi128EEESG_NSA_ILi64EEEEEENS_6half_tENS5_IJlSC_lEEESJ_NS5_IJSC_llEEENS4_8TiledMMAINS4_8MMA_AtomIJNS4_4SM904GMMA26MMA_64x128x16_F32F16F16_SSILNSP_5MajorE0ELSR_1ELNSP_7ScaleInE1ELSS_1EEEEEENS4_6LayoutINS5_IJNSA_ILi2EEESC_SC_EEENS5_IJSC_NSA_ILi0EEESY_EEEEENS5_IJNS4_10UnderscoreES11_S11_EEEEENS4_13SM90_TMA_LOADENS4_14ComposedLayoutINS4_7SwizzleILi3ELi4ELi3EEENS4_18smem_ptr_flag_bitsILi16EEENSV_INS5_IJNSA_ILi8EEESH_EEENS5_IJSH_SC_EEEEEEEvNS4_8identityENS4_23SM90_TMA_LOAD_MULTICASTENS15_IS17_S19_NSV_INS5_IJSH_S1A_EEENS5_IJSC_SH_EEEEEEEvS1F_EENS_8epilogue10collective6detail29Sm90TmaWarpSpecializedAdapterINS1N_15DefaultEpilogueISJ_SK_SK_NS1M_6thread17LinearCombinationISJ_Li1EffLNS1R_9ScaleType4KindE0ELNS_15FloatRoundStyleE2ESJ_EENS1_15EpilogueDefaultEEEEEvvEEEEvNT_6ParamsE,"a",@progbits
	.sectionflags	@""
	.align	4
.nv.constant0._ZN7cutlass13device_kernelINS_4gemm6kernel13GemmUniversalIN4cute5tupleIJiiiiEEENS1_10collective13CollectiveMmaINS1_34MainloopSm90TmaGmmaWarpSpecializedILi2ENS5_IJNS4_1CILi4EEENSA_ILi1EEESC_EEENS1_35KernelTmaWarpSpecializedCooperativeEEENS5_IJNSA_ILi128EEESG_NSA_ILi64EEEEEENS_6half_tENS5_IJlSC_lEEESJ_NS5_IJSC_llEEENS4_8TiledMMAINS4_8MMA_AtomIJNS4_4SM904GMMA26MMA_64x128x16_F32F16F16_SSILNSP_5MajorE0ELSR_1ELNSP_7ScaleInE1ELSS_1EEEEEENS4_6LayoutINS5_IJNSA_ILi2EEESC_SC_EEENS5_IJSC_NSA_ILi0EEESY_EEEEENS5_IJNS4_10UnderscoreES11_S11_EEEEENS4_13SM90_TMA_LOADENS4_14ComposedLayoutINS4_7SwizzleILi3ELi4ELi3EEENS4_18smem_ptr_flag_bitsILi16EEENSV_INS5_IJNSA_ILi8EEESH_EEENS5_IJSH_SC_EEEEEEEvNS4_8identityENS4_23SM90_TMA_LOAD_MULTICASTENS15_IS17_S19_NSV_INS5_IJSH_S1A_EEENS5_IJSC_SH_EEEEEEEvS1F_EENS_8epilogue10collective6detail29Sm90TmaWarpSpecializedAdapterINS1N_15DefaultEpilogueISJ_SK_SK_NS1M_6thread17LinearCombinationISJ_Li1EffLNS1R_9ScaleType4KindE0ELNS_15FloatRoundStyleE2ESJ_EENS1_15EpilogueDefaultEEEEEvvEEEEvNT_6ParamsE:
	.zero		1664


//--------------------- SYMBOLS --------------------------

	.type		.nv.reservedSmem.offset0,@object
	.size		.nv.reservedSmem.offset0,0x4
	.type		__assertfail,@function
